def gluon_tcgen05(
    a_ptr,
    b_ptr,
    c_ptr,
    M,
    N,
    K,
    stride_am,
    stride_bk,
    stride_cm,
    BLOCK_M: gl.constexpr,
    BLOCK_N: gl.constexpr,
    BLOCK_K: gl.constexpr,
    DTYPE: gl.constexpr,
    A_LAYOUT: gl.constexpr,
    B_LAYOUT: gl.constexpr,
    C_LAYOUT: gl.constexpr,
    B_SHAPE: gl.constexpr,
    TMEM_LAYOUT: gl.constexpr,
    TMEM_REG: gl.constexpr,
    TRANS_B: gl.constexpr,
    NUM_BUFFERS: gl.constexpr,
):
    a_desc = tma.make_tensor_descriptor(
        a_ptr, [M, K], [stride_am, 1], [BLOCK_M, BLOCK_K], A_LAYOUT
    )
    b_desc = tma.make_tensor_descriptor(
        b_ptr,
        [N, K] if TRANS_B else [K, N],
        [stride_bk, 1],
        B_SHAPE,
        B_LAYOUT,
    )
    c_desc = tma.make_tensor_descriptor(
        c_ptr, [M, N], [stride_cm, 1], [BLOCK_M, BLOCK_N], C_LAYOUT
    )

    a_bufs = gl.allocate_shared_memory(
        DTYPE, [NUM_BUFFERS, BLOCK_M, BLOCK_K], A_LAYOUT
    )
    b_bufs = gl.allocate_shared_memory(DTYPE, [NUM_BUFFERS] + B_SHAPE, B_LAYOUT)

    pid_m = gl.program_id(0)
    pid_n = gl.program_id(1)
    off_m = pid_m * BLOCK_M
    off_n = pid_n * BLOCK_N

    tma_bars = gl.allocate_shared_memory(
        gl.int64, [NUM_BUFFERS, 1], mbarrier.MBarrierLayout()
    )
    mma_bars = gl.allocate_shared_memory(
        gl.int64, [NUM_BUFFERS, 1], mbarrier.MBarrierLayout()
    )
    for i in gl.static_range(NUM_BUFFERS):
        mbarrier.init(tma_bars.index(i), count=1)
        mbarrier.init(mma_bars.index(i), count=1)

    acc_tmem = allocate_tensor_memory(gl.float32, [BLOCK_M, BLOCK_N], TMEM_LAYOUT)
    idx = 0
    phase = 0
    use_acc = False
    for k in range(0, K, BLOCK_K):
        a = a_bufs.index(idx)
        b = b_bufs.index(idx)
        tma_bar = tma_bars.index(idx)
        mma_bar = mma_bars.index(idx)
        mbarrier.expect(
            tma_bar, a_desc.block_type.nbytes + b_desc.block_type.nbytes
        )
        tma.async_copy_global_to_shared(a_desc, [off_m, k], tma_bar, a)
        tma.async_copy_global_to_shared(
            b_desc, [off_n, k] if TRANS_B else [k, off_n], tma_bar, b
        )
        mbarrier.wait(tma_bar, phase=phase)

        if TRANS_B:
            b = b.permute((1, 0))
        tcgen05_mma(a, b, acc_tmem, use_acc=use_acc)
        tcgen05_commit(mma_bar)
        mbarrier.wait(mma_bar, phase=phase)
        use_acc = True

        idx += 1
        if idx == NUM_BUFFERS:
            idx = 0
            phase ^= 1

    for i in gl.static_range(NUM_BUFFERS):
        mbarrier.invalidate(tma_bars.index(i))
        mbarrier.invalidate(mma_bars.index(i))

    acc = acc_tmem.load(TMEM_REG)
    c_smem = gl.allocate_shared_memory(DTYPE, [BLOCK_M, BLOCK_N], C_LAYOUT)
    c_smem.store(acc.to(DTYPE))
    fence_async_shared()
    tma.async_copy_shared_to_global(c_desc, [off_m, off_n], c_smem)
    tma.store_wait(pendings=0)

# config = {"BLOCK_K": 32, "BLOCK_M": 128, "BLOCK_N": 64, "arch": "sm_100", "dtype": "fp16", "num_buffers": 1, "num_warps": 4, "trans_b": 1}
# arch = sm_100


// ===== COMPILED SASS (sm_100a) =====

	.target	sm_100a

	.elftype	@"ET_EXEC"


//--------------------- .note.nv.tkinfo           --------------------------
	.section	.note.nv.tkinfo,"",@"SHT_NOTE"
	.sectionflags	@"SHF_NOTE_NV_TKINFO"
	.tkinfo
        /*0018*/ 	.word	0x00000081
        /*0030*/ 	.string	""
        /*0030*/ 	.string	"ptxas-blackwell"
        /*0030*/ 	.string	"Cuda compilation tools, release 12.9, V12.9.86"
        /*0030*/ 	.string	"Build cuda_12.9.r12.9/compiler.36037853_0"
        /*0030*/ 	.string	"-v  -suppress-debug-info  -lineinfo  -arch sm_100a "



//--------------------- .note.nv.cuver            --------------------------
	.section	.note.nv.cuver,"",@"SHT_NOTE"
	.sectionflags	@"SHF_NOTE_NV_CUVER"
        /*0018*/ 	.short	0x0001
        /*001a*/ 	.short	0x0064
        /*001c*/ 	.short	0x0001
        /*001e*/ 	.short	0x0000
        /*0020*/ 	.short	0x0001
        /*0022*/ 	.short	0x0000


//--------------------- .nv.info                  --------------------------
	.section	.nv.info,"",@"SHT_CUDA_INFO"
	.align	4


	//----- nvinfo : EIATTR_REGCOUNT
	.align		4
        /*0000*/ 	.byte	0x04, 0x2f
        /*0002*/ 	.short	(.L_4 - .L_3)
	.align		4
.L_3:
        /*0004*/ 	.word	index@(gluon_tcgen05)
        /*0008*/ 	.word	0x00000047


	//----- nvinfo : EIATTR_FRAME_SIZE
	.align		4
.L_4:
        /*000c*/ 	.byte	0x04, 0x11
        /*000e*/ 	.short	(.L_6 - .L_5)
	.align		4
.L_5:
        /*0010*/ 	.word	index@($__internal_2_$__cuda_sm10x_tcgen05_guardrail_trap_unallocated_columns_being_dealloced)
        /*0014*/ 	.word	0x00000000


	//----- nvinfo : EIATTR_FRAME_SIZE
	.align		4
.L_6:
        /*0018*/ 	.byte	0x04, 0x11
        /*001a*/ 	.short	(.L_8 - .L_7)
	.align		4
.L_7:
        /*001c*/ 	.word	index@($__internal_1_$__cuda_sm10x_tcgen05_guardrail_trap_phase_invalid_during_alloc)
        /*0020*/ 	.word	0x00000000


	//----- nvinfo : EIATTR_FRAME_SIZE
	.align		4
.L_8:
        /*0024*/ 	.byte	0x04, 0x11
        /*0026*/ 	.short	(.L_10 - .L_9)
	.align		4
.L_9:
        /*0028*/ 	.word	index@($__internal_0_$__cuda_sm10x_tcgen05_guardrail_trap_col_being_dealloced_not_returned_by_alloc)
        /*002c*/ 	.word	0x00000000


	//----- nvinfo : EIATTR_FRAME_SIZE
	.align		4
.L_10:
        /*0030*/ 	.byte	0x04, 0x11
        /*0032*/ 	.short	(.L_12 - .L_11)
	.align		4
.L_11:
        /*0034*/ 	.word	index@(gluon_tcgen05)
        /*0038*/ 	.word	0x00000000


	//----- nvinfo : EIATTR_MIN_STACK_SIZE
	.align		4
.L_12:
        /*003c*/ 	.byte	0x04, 0x12
        /*003e*/ 	.short	(.L_14 - .L_13)
	.align		4
.L_13:
        /*0040*/ 	.word	index@(gluon_tcgen05)
        /*0044*/ 	.word	0x00000000
.L_14:


//--------------------- .nv.info.gluon_tcgen05    --------------------------
	.section	.nv.info.gluon_tcgen05,"",@"SHT_CUDA_INFO"
	.sectionflags	@""
	.align	4


	//----- nvinfo : EIATTR_CUDA_API_VERSION
	.align		4
        /*0000*/ 	.byte	0x04, 0x37
        /*0002*/ 	.short	(.L_16 - .L_15)
.L_15:
        /*0004*/ 	.word	0x00000081


	//----- nvinfo : EIATTR_KPARAM_INFO
	.align		4
.L_16:
        /*0008*/ 	.byte	0x04, 0x17
        /*000a*/ 	.short	(.L_18 - .L_17)
.L_17:
        /*000c*/ 	.word	0x00000000
        /*0010*/ 	.short	0x000a
        /*0012*/ 	.short	0x0048
        /*0014*/ 	.byte	0x00, 0xf4, 0x21, 0x00


	//----- nvinfo : EIATTR_KPARAM_INFO
	.align		4
.L_18:
        /*0018*/ 	.byte	0x04, 0x17
        /*001a*/ 	.short	(.L_20 - .L_19)
.L_19:
        /*001c*/ 	.word	0x00000000
        /*0020*/ 	.short	0x0009
        /*0022*/ 	.short	0x0040
        /*0024*/ 	.byte	0x00, 0xf4, 0x21, 0x00


	//----- nvinfo : EIATTR_KPARAM_INFO
	.align		4
.L_20:
        /*0028*/ 	.byte	0x04, 0x17
        /*002a*/ 	.short	(.L_22 - .L_21)
.L_21:
        /*002c*/ 	.word	0x00000000
        /*0030*/ 	.short	0x0008
        /*0032*/ 	.short	0x0038
        /*0034*/ 	.byte	0x00, 0xf0, 0x21, 0x00


	//----- nvinfo : EIATTR_KPARAM_INFO
	.align		4
.L_22:
        /*0038*/ 	.byte	0x04, 0x17
        /*003a*/ 	.short	(.L_24 - .L_23)
.L_23:
        /*003c*/ 	.word	0x00000000
        /*0040*/ 	.short	0x0007
        /*0042*/ 	.short	0x0030
        /*0044*/ 	.byte	0x00, 0xf0, 0x21, 0x00


	//----- nvinfo : EIATTR_KPARAM_INFO
	.align		4
.L_24:
        /*0048*/ 	.byte	0x04, 0x17
        /*004a*/ 	.short	(.L_26 - .L_25)
.L_25:
        /*004c*/ 	.word	0x00000000
        /*0050*/ 	.short	0x0006
        /*0052*/ 	.short	0x0028
        /*0054*/ 	.byte	0x00, 0xf0, 0x21, 0x00


	//----- nvinfo : EIATTR_KPARAM_INFO
	.align		4
.L_26:
        /*0058*/ 	.byte	0x04, 0x17
        /*005a*/ 	.short	(.L_28 - .L_27)
.L_27:
        /*005c*/ 	.word	0x00000000
        /*0060*/ 	.short	0x0005
        /*0062*/ 	.short	0x0020
        /*0064*/ 	.byte	0x00, 0xf0, 0x11, 0x00


	//----- nvinfo : EIATTR_KPARAM_INFO
	.align		4
.L_28:
        /*0068*/ 	.byte	0x04, 0x17
        /*006a*/ 	.short	(.L_30 - .L_29)
.L_29:
        /*006c*/ 	.word	0x00000000
        /*0070*/ 	.short	0x0004
        /*0072*/ 	.short	0x001c
        /*0074*/ 	.byte	0x00, 0xf0, 0x11, 0x00


	//----- nvinfo : EIATTR_KPARAM_INFO
	.align		4
.L_30:
        /*0078*/ 	.byte	0x04, 0x17
        /*007a*/ 	.short	(.L_32 - .L_31)
.L_31:
        /*007c*/ 	.word	0x00000000
        /*0080*/ 	.short	0x0003
        /*0082*/ 	.short	0x0018
        /*0084*/ 	.byte	0x00, 0xf0, 0x11, 0x00


	//----- nvinfo : EIATTR_KPARAM_INFO
	.align		4
.L_32:
        /*0088*/ 	.byte	0x04, 0x17
        /*008a*/ 	.short	(.L_34 - .L_33)
.L_33:
        /*008c*/ 	.word	0x00000000
        /*0090*/ 	.short	0x0002
        /*0092*/ 	.short	0x0010
        /*0094*/ 	.byte	0x00, 0xf4, 0x21, 0x00


	//----- nvinfo : EIATTR_KPARAM_INFO
	.align		4
.L_34:
        /*0098*/ 	.byte	0x04, 0x17
        /*009a*/ 	.short	(.L_36 - .L_35)
.L_35:
        /*009c*/ 	.word	0x00000000
        /*00a0*/ 	.short	0x0001
        /*00a2*/ 	.short	0x0008
        /*00a4*/ 	.byte	0x00, 0xf4, 0x21, 0x00


	//----- nvinfo : EIATTR_KPARAM_INFO
	.align		4
.L_36:
        /*00a8*/ 	.byte	0x04, 0x17
        /*00aa*/ 	.short	(.L_38 - .L_37)
.L_37:
        /*00ac*/ 	.word	0x00000000
        /*00b0*/ 	.short	0x0000
        /*00b2*/ 	.short	0x0000
        /*00b4*/ 	.byte	0x00, 0xf4, 0x21, 0x00


	//----- nvinfo : EIATTR_AT_ENTRY_FRAGMENTS
	.align		4
.L_38:
        /*00b8*/ 	.byte	0x04, 0x4f
        /*00ba*/ 	.short	(.L_40 - .L_39)


	//   ....[0]....
.L_39:
        /*00bc*/ 	.word	0x00000004


	//----- nvinfo : EIATTR_RESERVED_SMEM_USED
	.align		4
.L_40:
        /*00c0*/ 	.byte	0x01, 0x41
	.zero		2


	//----- nvinfo : EIATTR_SPARSE_MMA_MASK
	.align		4
        /*00c4*/ 	.byte	0x03, 0x50
        /*00c6*/ 	.short	0x0000


	//----- nvinfo : EIATTR_TCGEN05_1CTA_USED
	.align		4
        /*00c8*/ 	.byte	0x01, 0x51
	.zero		2


	//----- nvinfo : EIATTR_MAXREG_COUNT
	.align		4
        /*00cc*/ 	.byte	0x03, 0x1b
        /*00ce*/ 	.short	0x00ff


	//----- nvinfo : EIATTR_NUM_BARRIERS
	.align		4
        /*00d0*/ 	.byte	0x02, 0x4c
        /*00d2*/ 	.byte	0x01
	.zero		1


	//----- nvinfo : EIATTR_INT_WARP_WIDE_INSTR_OFFSETS
	.align		4
        /*00d4*/ 	.byte	0x04, 0x31
        /*00d6*/ 	.short	(.L_42 - .L_41)


	//   ....[0]....
.L_41:
        /*00d8*/ 	.word	0x00001780


	//   ....[1]....
        /*00dc*/ 	.word	0x000017a0


	//   ....[2]....
        /*00e0*/ 	.word	0x00001820


	//   ....[3]....
        /*00e4*/ 	.word	0x00001940


	//   ....[4]....
        /*00e8*/ 	.word	0x00001950


	//   ....[5]....
        /*00ec*/ 	.word	0x00001960


	//   ....[6]....
        /*00f0*/ 	.word	0x00001970


	//   ....[7]....
        /*00f4*/ 	.word	0x00001ba0


	//   ....[8]....
        /*00f8*/ 	.word	0x00001bb0


	//   ....[9]....
        /*00fc*/ 	.word	0x00001cd0


	//   ....[10]....
        /*0100*/ 	.word	0x00001ce0


	//   ....[11]....
        /*0104*/ 	.word	0x00001d30


	//   ....[12]....
        /*0108*/ 	.word	0x00001d70


	//   ....[13]....
        /*010c*/ 	.word	0x00001ea0


	//   ....[14]....
        /*0110*/ 	.word	0x00001eb0


	//   ....[15]....
        /*0114*/ 	.word	0x000020a0


	//   ....[16]....
        /*0118*/ 	.word	0x000020b0


	//   ....[17]....
        /*011c*/ 	.word	0x000025d0


	//   ....[18]....
        /*0120*/ 	.word	0x00002620


	//----- nvinfo : EIATTR_COOP_GROUP_MASK_REGIDS
	.align		4
.L_42:
        /*0124*/ 	.byte	0x04, 0x29
        /*0126*/ 	.short	(.L_44 - .L_43)


	//   ....[0]....
.L_43:
        /*0128*/ 	.word	0xffffffff


	//   ....[1]....
        /*012c*/ 	.word	0xffffffff


	//   ....[2]....
        /*0130*/ 	.word	0xffffffff


	//   ....[3]....
        /*0134*/ 	.word	0xffffffff


	//   ....[4]....
        /*0138*/ 	.word	0xffffffff


	//   ....[5]....
        /*013c*/ 	.word	0xffffffff


	//   ....[6]....
        /*0140*/ 	.word	0xffffffff


	//   ....[7]....
        /*0144*/ 	.word	0xffffffff


	//   ....[8]....
        /*0148*/ 	.word	0xffffffff


	//   ....[9]....
        /*014c*/ 	.word	0xffffffff


	//----- nvinfo : EIATTR_COOP_GROUP_INSTR_OFFSETS
	.align		4
.L_44:
        /*0150*/ 	.byte	0x04, 0x28
        /*0152*/ 	.short	(.L_46 - .L_45)


	//   ....[0]....
.L_45:
        /*0154*/ 	.word	0x00000050


	//   ....[1]....
        /*0158*/ 	.word	0x00000310


	//   ....[2]....
        /*015c*/ 	.word	0x00000500


	//   ....[3]....
        /*0160*/ 	.word	0x000009a0


	//   ....[4]....
        /*0164*/ 	.word	0x00000ae0


	//   ....[5]....
        /*0168*/ 	.word	0x00000fe0


	//   ....[6]....
        /*016c*/ 	.word	0x00001120


	//   ....[7]....
        /*0170*/ 	.word	0x00001610


	//   ....[8]....
        /*0174*/ 	.word	0x00002460


	//   ....[9]....
        /*0178*/ 	.word	0x000026d0


	//----- nvinfo : EIATTR_VRC_CTA_INIT_COUNT
	.align		4
.L_46:
        /*017c*/ 	.byte	0x02, 0x4a
        /*017e*/ 	.byte	0x80
	.zero		1


	//----- nvinfo : EIATTR_MBARRIER_INSTR_OFFSETS
	.align		4
        /*0180*/ 	.byte	0x04, 0x39
        /*0182*/ 	.short	(.L_48 - .L_47)


	//   ....[0]....
.L_47:
        /*0184*/ 	.word	0x00001840
        /*0188*/ 	.word	0x000000ff
        /*018c*/ 	.word	0x00003000
        /*0190*/ 	.short	0x0100
        /*0192*/ 	.byte	0x08
	.zero		1


	//   ....[1]....
        /*0194*/ 	.word	0x00001850
        /*0198*/ 	.word	0x000000ff
        /*019c*/ 	.word	0x00003010
        /*01a0*/ 	.short	0x0100
        /*01a2*/ 	.byte	0x08
	.zero		1


	//   ....[2]....
        /*01a4*/ 	.word	0x00001ac0
        /*01a8*/ 	.word	0x000000ff
        /*01ac*/ 	.word	0x00003000
        /*01b0*/ 	.short	0x010a
        /*01b2*/ 	.byte	0x08
	.zero		1


	//   ....[3]....
        /*01b4*/ 	.word	0x00001c00
        /*01b8*/ 	.word	0x000000ff
        /*01bc*/ 	.word	0x00003010
        /*01c0*/ 	.short	0x010a
        /*01c2*/ 	.byte	0x08
	.zero		1


	//   ....[4]....
        /*01c4*/ 	.word	0x00001de0
        /*01c8*/ 	.word	0x000000ff
        /*01cc*/ 	.word	0x00003000
        /*01d0*/ 	.short	0x010a
        /*01d2*/ 	.byte	0x08
	.zero		1


	//   ....[5]....
        /*01d4*/ 	.word	0x00001ef0
        /*01d8*/ 	.word	0x000000ff
        /*01dc*/ 	.word	0x00003010
        /*01e0*/ 	.short	0x010a
        /*01e2*/ 	.byte	0x08
	.zero		1


	//   ....[6]....
        /*01e4*/ 	.word	0x00001f80
        /*01e8*/ 	.word	0x000000ff
        /*01ec*/ 	.word	0x00003000
        /*01f0*/ 	.short	0x0108
        /*01f2*/ 	.byte	0x08
	.zero		1


	//   ....[7]....
        /*01f4*/ 	.word	0x00001f90
        /*01f8*/ 	.word	0x000000ff
        /*01fc*/ 	.word	0x00003010
        /*0200*/ 	.short	0x0108
        /*0202*/ 	.byte	0x08
	.zero		1


	//   ....[8]....
        /*0204*/ 	.word	0x000026f0
        /*0208*/ 	.word	0x000000ff
        /*020c*/ 	.word	0x00003000
        /*0210*/ 	.short	0x010a
        /*0212*/ 	.byte	0x08
	.zero		1


	//   ....[9]....
        /*0214*/ 	.word	0x00002720
        /*0218*/ 	.word	0x000000ff
        /*021c*/ 	.word	0x00003010
        /*0220*/ 	.short	0x010a
        /*0222*/ 	.byte	0x08
	.zero		1


	//   ....[10]....
        /*0224*/ 	.word	0x00002750
        /*0228*/ 	.word	0x000000ff
        /*022c*/ 	.word	0x00003000
        /*0230*/ 	.short	0x010a
        /*0232*/ 	.byte	0x08
	.zero		1


	//   ....[11]....
        /*0234*/ 	.word	0x00002780
        /*0238*/ 	.word	0x000000ff
        /*023c*/ 	.word	0x00003010
        /*0240*/ 	.short	0x010a
        /*0242*/ 	.byte	0x08
	.zero		1


	//----- nvinfo : EIATTR_NUM_MBARRIERS
	.align		4
.L_48:
        /*0244*/ 	.byte	0x03, 0x38
        /*0246*/ 	.short	0x0002


	//----- nvinfo : EIATTR_EXIT_INSTR_OFFSETS
	.align		4
        /*0248*/ 	.byte	0x04, 0x1c
        /*024a*/ 	.short	(.L_50 - .L_49)


	//   ....[0]....
.L_49:
        /*024c*/ 	.word	0x000026e0


	//----- nvinfo : EIATTR_REQNTID
	.align		4
.L_50:
        /*0250*/ 	.byte	0x04, 0x10
        /*0252*/ 	.short	(.L_52 - .L_51)
.L_51:
        /*0254*/ 	.word	0x00000080
        /*0258*/ 	.word	0x00000001
        /*025c*/ 	.word	0x00000001


	//----- nvinfo : EIATTR_CRS_STACK_SIZE
	.align		4
.L_52:
        /*0260*/ 	.byte	0x04, 0x1e
        /*0262*/ 	.short	(.L_54 - .L_53)
.L_53:
        /*0264*/ 	.word	0x00000000


	//----- nvinfo : EIATTR_CBANK_PARAM_SIZE
	.align		4
.L_54:
        /*0268*/ 	.byte	0x03, 0x19
        /*026a*/ 	.short	0x0050


	//----- nvinfo : EIATTR_PARAM_CBANK
	.align		4
        /*026c*/ 	.byte	0x04, 0x0a
        /*026e*/ 	.short	(.L_56 - .L_55)
	.align		4
.L_55:
        /*0270*/ 	.word	index@(.nv.constant0.gluon_tcgen05)
        /*0274*/ 	.short	0x0380
        /*0276*/ 	.short	0x0050


	//----- nvinfo : EIATTR_SW_WAR
	.align		4
.L_56:
        /*0278*/ 	.byte	0x04, 0x36
        /*027a*/ 	.short	(.L_58 - .L_57)
.L_57:
        /*027c*/ 	.word	0x00000008
.L_58:


//--------------------- .nv.compat                --------------------------
	.section	.nv.compat,"",@"SHT_CUDA_COMPAT_INFO"
	.align	4
        /*0000*/ 	.byte	0x02, 0x02, 0x02, 0x00, 0x02, 0x05, 0x05, 0x00, 0x02, 0x03, 0x03, 0x00, 0x02, 0x06, 0x01, 0x00


//--------------------- .nv.callgraph             --------------------------
	.section	.nv.callgraph,"",@"SHT_CUDA_CALLGRAPH"
	.align	4
	.sectionentsize	8
	.align		4
        /*0000*/ 	.word	0x00000000
	.align		4
        /*0004*/ 	.word	0xffffffff
	.align		4
        /*0008*/ 	.word	0x00000000
	.align		4
        /*000c*/ 	.word	0xfffffffe
	.align		4
        /*0010*/ 	.word	0x00000000
	.align		4
        /*0014*/ 	.word	0xfffffffd
	.align		4
        /*0018*/ 	.word	0x00000000
	.align		4
        /*001c*/ 	.word	0xfffffffc


//--------------------- .text.gluon_tcgen05       --------------------------
	.section	.text.gluon_tcgen05,"ax",@progbits
	.align	128
        .global         gluon_tcgen05
        .type           gluon_tcgen05,@function
        .size           gluon_tcgen05,(.L_x_73 - gluon_tcgen05)
        .other          gluon_tcgen05,@"STO_CUDA_ENTRY STV_DEFAULT"
gluon_tcgen05:
.text.gluon_tcgen05:
[----:B------:R-:W1:Y:S01]  /*0000*/  LDC R1, c[0x0][0x37c] ;  /* 0x0000df00ff017b82 */ /* 0x000e620000000800 */
[----:B------:R-:W2:Y:S02]  /*0010*/  S2R R0, SR_TID.X ;  /* 0x0000000000007919 */ /* 0x000ea40000002100 */
[----:B--2---:R-:W-:-:S13]  /*0020*/  ISETP.GE.U32.AND P2, PT, R0, 0x20, PT ;  /* 0x000000200000780c */ /* 0x004fda0003f46070 */
[----:B------:R-:W-:Y:S05]  /*0030*/  @P2 BRA `(.L_x_0) ;  /* 0x0000000000b82947 */ /* 0x000fea0003800000 */
[----:B------:R-:W2:Y:S01]  /*0040*/  S2UR UR6, SR_CgaCtaId ;  /* 0x00000000000679c3 */ /* 0x000ea20000008800 */
[----:B------:R-:W-:Y:S01]  /*0050*/  NOP ;  /* 0x0000000000007918 */ /* 0x000fe20000000000 */
[----:B------:R-:W-:Y:S02]  /*0060*/  UMOV UR4, 0x40 ;  /* 0x0000004000047882 */ /* 0x000fe40000000000 */
[----:B--2---:R-:W-:-:S09]  /*0070*/  ULEA UR4, UR6, UR4, 0x18 ;  /* 0x0000000406047291 */ /* 0x004fd2000f8ec0ff */
[----:B------:R-:W2:Y:S01]  /*0080*/  LDS.U8 R2, [UR4] ;  /* 0x00000004ff027984 */ /* 0x000ea20008000000 */
[----:B------:R-:W-:Y:S02]  /*0090*/  UMOV UR4, 0x400 ;  /* 0x0000040000047882 */ /* 0x000fe40000000000 */
[----:B------:R-:W-:Y:S01]  /*00a0*/  ULEA UR4, UR6, UR4, 0x18 ;  /* 0x0000000406047291 */ /* 0x000fe2000f8ec0ff */
[----:B--2---:R-:W-:-:S13]  /*00b0*/  ISETP.NE.AND P0, PT, R2, RZ, PT ;  /* 0x000000ff0200720c */ /* 0x004fda0003f05270 */
[----:B------:R-:W-:Y:S05]  /*00c0*/  @P0 BRA `(.L_x_1) ;  /* 0x00000000007c0947 */ /* 0x000fea0003800000 */
[----:B------:R-:W-:-:S13]  /*00d0*/  ELECT P0, URZ, PT ;  /* 0x0000000000ff782f */ /* 0x000fda0003800000 */
[----:B------:R-:W-:Y:S05]  /*00e0*/  @!P0 BRA `(.L_x_2) ;  /* 0x0000000000848947 */ /* 0x000fea0003800000 */
[----:B------:R-:W-:Y:S01]  /*00f0*/  UMOV UR5, 0x2 ;  /* 0x0000000200057882 */ /* 0x000fe20000000000 */
[----:B------:R-:W-:Y:S02]  /*0100*/  IMAD.MOV.U32 R5, RZ, RZ, 0x1 ;  /* 0x00000001ff057424 */ /* 0x000fe400078e00ff */
[----:B------:R-:W-:Y:S02]  /*0110*/  IMAD.MOV.U32 R3, RZ, RZ, 0x3 ;  /* 0x00000003ff037424 */ /* 0x000fe400078e00ff */
[----:B------:R-:W-:Y:S04]  /*0120*/  DEPBAR.LE SB2, 0x36 ;  /* 0x0000ad800000791a */ /* 0x000fe80000000000 */
[----:B------:R-:W2:Y:S02]  /*0130*/  UTCATOMSWS.FIND_AND_SET.ALIGN UP0, UR5, UR5 ;  /* 0x00000005000575e3 */ /* 0x000ea40008000800 */
[----:B--2---:R-:W-:-:S04]  /*0140*/  PLOP3.LUT P0, PT, PT, PT, UP0, 0x80, 0x8 ;  /* 0x000000000008781c */ /* 0x004fc80003f0f008 */
[----:B------:R-:W-:-:S04]  /*0150*/  SEL R2, RZ, 0xffffffff, !P0 ;  /* 0xffffffffff027807 */ /* 0x000fc80004000000 */
[----:B------:R-:W-:Y:S01]  /*0160*/  ISETP.NE.AND P0, PT, R2, RZ, PT ;  /* 0x000000ff0200720c */ /* 0x000fe20003f05270 */
[----:B------:R-:W-:-:S12]  /*0170*/  IMAD.U32 R2, RZ, RZ, UR5 ;  /* 0x00000005ff027e24 */ /* 0x000fd8000f8e00ff */
[----:B------:R-:W-:Y:S05]  /*0180*/  @P0 BRA `(.L_x_3) ;  /* 0x0000000000240947 */ /* 0x000fea0003800000 */
.L_x_4:
[----:B------:R-:W-:Y:S05]  /*0190*/  NANOSLEEP 0x64 ;  /* 0x000000640000795d */ /* 0x000fea0003800000 */
[----:B------:R-:W-:-:S05]  /*01a0*/  UMOV UR5, 0x2 ;  /* 0x0000000200057882 */ /* 0x000fca0000000000 */
[----:B------:R-:W-:Y:S04]  /*01b0*/  DEPBAR.LE SB2, 0x36 ;  /* 0x0000ad800000791a */ /* 0x000fe80000000000 */
[----:B------:R-:W2:Y:S02]  /*01c0*/  UTCATOMSWS.FIND_AND_SET.ALIGN UP0, UR5, UR5 ;  /* 0x00000005000575e3 */ /* 0x000ea40008000800 */
[----:B--2---:R-:W-:-:S04]  /*01d0*/  PLOP3.LUT P0, PT, PT, PT, UP0, 0x80, 0x8 ;  /* 0x000000000008781c */ /* 0x004fc80003f0f008 */
[----:B------:R-:W-:-:S04]  /*01e0*/  SEL R2, RZ, 0xffffffff, !P0 ;  /* 0xffffffffff027807 */ /* 0x000fc80004000000 */
[----:B------:R-:W-:Y:S01]  /*01f0*/  ISETP.NE.AND P0, PT, R2, RZ, PT ;  /* 0x000000ff0200720c */ /* 0x000fe20003f05270 */
[----:B------:R-:W-:-:S12]  /*0200*/  IMAD.U32 R2, RZ, RZ, UR5 ;  /* 0x00000005ff027e24 */ /* 0x000fd8000f8e00ff */
[----:B------:R-:W-:Y:S05]  /*0210*/  @!P0 BRA `(.L_x_4) ;  /* 0xfffffffc00dc8947 */ /* 0x000fea000383ffff */
.L_x_3:
[C---:B------:R-:W-:Y:S01]  /*0220*/  VIADD R4, R2.reuse, 0x10 ;  /* 0x0000001002047836 */ /* 0x040fe20000000000 */
[----:B------:R-:W-:Y:S01]  /*0230*/  UMOV UR5, 0x50 ;  /* 0x0000005000057882 */ /* 0x000fe20000000000 */
[----:B------:R-:W-:Y:S01]  /*0240*/  SHF.L.U32 R3, R3, R2, RZ ;  /* 0x0000000203037219 */ /* 0x000fe200000006ff */
[----:B------:R-:W-:Y:S01]  /*0250*/  ULEA UR5, UR6, UR5, 0x18 ;  /* 0x0000000506057291 */ /* 0x000fe2000f8ec0ff */
[----:B------:R-:W-:Y:S01]  /*0260*/  IMAD.SHL.U32 R2, R2, 0x20, RZ ;  /* 0x0000002002027824 */ /* 0x000fe200078e00ff */
[----:B------:R-:W-:-:S04]  /*0270*/  SHF.L.U32 R4, R5, R4, RZ ;  /* 0x0000000405047219 */ /* 0x000fc800000006ff */
[----:B------:R-:W-:-:S05]  /*0280*/  LOP3.LUT R3, R4, R3, RZ, 0xfc, !PT ;  /* 0x0000000304037212 */ /* 0x000fca00078efcff */
[----:B------:R2:W-:Y:S04]  /*0290*/  ATOMS.OR RZ, [UR5], R3 ;  /* 0x00000003ffff798c */ /* 0x0005e8000b000005 */
[----:B------:R2:W-:Y:S01]  /*02a0*/  STS [UR4], R2 ;  /* 0x00000002ff007988 */ /* 0x0005e20008000804 */
[----:B------:R-:W-:Y:S05]  /*02b0*/  BRA `(.L_x_2) ;  /* 0x0000000000107947 */ /* 0x000fea0003800000 */
.L_x_1:
[----:B------:R-:W-:Y:S01]  /*02c0*/  IMAD.MOV.U32 R3, RZ, RZ, -0x1 ;  /* 0xffffffffff037424 */ /* 0x000fe200078e00ff */
[----:B------:R-:W-:-:S04]  /*02d0*/  MOV R2, 0x300 ;  /* 0x0000030000027802 */ /* 0x000fc80000000f00 */
[----:B------:R2:W-:Y:S03]  /*02e0*/  STS [UR4], R3 ;  /* 0x00000003ff007988 */ /* 0x0005e60008000804 */
[----:B-12---:R-:W-:Y:S05]  /*02f0*/  CALL.REL.NOINC `($__internal_1_$__cuda_sm10x_tcgen05_guardrail_trap_phase_invalid_during_alloc) ;  /* 0x0000002400387944 */ /* 0x006fea0003c00000 */
.L_x_2:
[----:B------:R-:W-:Y:S05]  /*0300*/  WARPSYNC.ALL ;  /* 0x0000000000007948 */ /* 0x000fea0003800000 */
[----:B------:R-:W-:Y:S01]  /*0310*/  NOP ;  /* 0x0000000000007918 */ /* 0x000fe20000000000 */
.L_x_0:
[----:B------:R-:W3:Y:S08]  /*0320*/  S2UR UR4, SR_CgaCtaId ;  /* 0x00000000000479c3 */ /* 0x000ef00000008800 */
[----:B------:R-:W-:Y:S01]  /*0330*/  BAR.SYNC.DEFER_BLOCKING 0x0 ;  /* 0x0000000000007b1d */ /* 0x000fe20000010000 */
[----:B------:R-:W-:-:S05]  /*0340*/  LOP3.LUT R68, R0, 0x7f, RZ, 0xc0, !PT ;  /* 0x0000007f00447812 */ /* 0x000fca00078ec0ff */
[----:B------:R-:W-:Y:S02]  /*0350*/  UMOV UR8, 0x400 ;  /* 0x0000040000087882 */ /* 0x000fe40000000000 */
[----:B--2---:R-:W2:Y:S08]  /*0360*/  LDC R3, c[0x0][0x398] ;  /* 0x0000e600ff037b82 */ /* 0x004eb00000000800 */
[----:B------:R-:W4:Y:S01]  /*0370*/  LDC R10, c[0x0][0x3a0] ;  /* 0x0000e800ff0a7b82 */ /* 0x000f220000000800 */
[----:B---3--:R-:W-:-:S07]  /*0380*/  ULEA UR8, UR4, UR8, 0x18 ;  /* 0x0000000804087291 */ /* 0x008fce000f8ec0ff */
[----:B------:R-:W3:Y:S02]  /*0390*/  S2UR UR6, SR_CTAID.Y ;  /* 0x00000000000679c3 */ /* 0x000ee40000002600 */
[----:B------:R-:W5:Y:S06]  /*03a0*/  LDS R4, [UR8] ;  /* 0x00000008ff047984 */ /* 0x000f6c0008000800 */
[----:B------:R-:W-:Y:S06]  /*03b0*/  BAR.SYNC.DEFER_BLOCKING 0x0 ;  /* 0x0000000000007b1d */ /* 0x000fec0000010000 */
[----:B------:R-:W-:Y:S05]  /*03c0*/  @P2 BRA `(.L_x_5) ;  /* 0x0000000000182947 */ /* 0x000fea0003800000 */
[----:B------:R-:W-:Y:S01]  /*03d0*/  ELECT P0, URZ, PT ;  /* 0x0000000000ff782f */ /* 0x000fe20003800000 */
[----:B------:R-:W-:Y:S01]  /*03e0*/  IMAD.MOV.U32 R2, RZ, RZ, 0x1 ;  /* 0x00000001ff027424 */ /* 0x000fe200078e00ff */
[----:B------:R-:W-:Y:S01]  /*03f0*/  UMOV UR5, 0x40 ;  /* 0x0000004000057882 */ /* 0x000fe20000000000 */
[----:B------:R-:W-:Y:S01]  /*0400*/  UVIRTCOUNT.DEALLOC.SMPOOL 0x80 ;  /* 0x000000800000784c */ /* 0x000fe20000000000 */
[----:B------:R-:W-:-:S09]  /*0410*/  ULEA UR5, UR4, UR5, 0x18 ;  /* 0x0000000504057291 */ /* 0x000fd2000f8ec0ff */
[----:B------:R5:W-:Y:S03]  /*0420*/  @P0 STS.U8 [UR5], R2 ;  /* 0x00000002ff000988 */ /* 0x000be60008000005 */
.L_x_5:
[----:B------:R-:W5:Y:S01]  /*0430*/  S2UR UR4, SR_CTAID.Z ;  /* 0x00000000000479c3 */ /* 0x000f620000002700 */
[----:B------:R-:W4:Y:S01]  /*0440*/  LDCU UR5, c[0x0][0x370] ;  /* 0x00006e00ff0577ac */ /* 0x000f220008000800 */
[C---:B------:R-:W-:Y:S01]  /*0450*/  ISETP.GE.U32.AND P0, PT, R68.reuse, 0x20, PT ;  /* 0x000000204400780c */ /* 0x040fe20003f06070 */
[----:B--2--5:R-:W-:Y:S01]  /*0460*/  VIADD R2, R3, 0xffffffff ;  /* 0xffffffff03027836 */ /* 0x024fe20000000000 */
[C---:B------:R-:W-:Y:S01]  /*0470*/  ISETP.NE.U32.AND P3, PT, R68.reuse, RZ, PT ;  /* 0x000000ff4400720c */ /* 0x040fe20003f65070 */
[----:B------:R-:W2:Y:S01]  /*0480*/  LDCU UR7, c[0x0][0x374] ;  /* 0x00006e80ff0777ac */ /* 0x000ea20008000800 */
[----:B------:R-:W-:Y:S01]  /*0490*/  LEA R11, R68, UR8, 0x2 ;  /* 0x00000008440b7c11 */ /* 0x000fe2000f8e10ff */
[----:B----4-:R-:W-:Y:S01]  /*04a0*/  VIADD R12, R10, 0xffffffff ;  /* 0xffffffff0a0c7836 */ /* 0x010fe20000000000 */
[----:B------:R-:W4:Y:S01]  /*04b0*/  S2UR UR11, SR_CTAID.X ;  /* 0x00000000000b79c3 */ /* 0x000f220000002500 */
[----:B------:R-:W5:Y:S01]  /*04c0*/  LDCU.64 UR16, c[0x0][0x3c0] ;  /* 0x00007800ff1077ac */ /* 0x000f620008000a00 */
[----:B------:R-:W-:Y:S01]  /*04d0*/  R2UR UR29, R4 ;  /* 0x00000000041d72ca */ /* 0x000fe200000e0000 */
[----:B------:R-:W-:Y:S04]  /*04e0*/  BSSY.RECONVERGENT B0, `(.L_x_6) ;  /* 0x0000011000007945 */ /* 0x000fe80003800200 */
[----:B------:R3:W-:Y:S01]  /*04f0*/  @!P0 STS [R11], RZ ;  /* 0x000000ff0b008388 */ /* 0x0007e20000000800 */
[----:B------:R-:W-:-:S03]  /*0500*/  NOP ;  /* 0x0000000000007918 */ /* 0x000fc60000000000 */
[----:B------:R3:W-:Y:S02]  /*0510*/  @!P3 STS [UR8+0x24], R2 ;  /* 0x00002402ff00b988 */ /* 0x0007e40008000808 */
[----:B--23--:R-:W-:Y:S02]  /*0520*/  UIMAD UR4, UR4, UR7, UR6 ;  /* 0x00000007040472a4 */ /* 0x00cfe4000f8e0206 */
[----:B------:R2:W-:Y:S02]  /*0530*/  @!P3 STS [UR8+0x20], R12 ;  /* 0x0000200cff00b988 */ /* 0x0005e40008000808 */
[----:B----4-:R-:W-:-:S04]  /*0540*/  UIMAD UR4, UR4, UR5, UR11 ;  /* 0x00000005040472a4 */ /* 0x010fc8000f8e020b */
[----:B------:R-:W-:-:S04]  /*0550*/  UIMAD UR4, UR4, 0x180, URZ ;  /* 0x00000180040478a4 */ /* 0x000fc8000f8e02ff */
[----:B-----5:R-:W-:-:S04]  /*0560*/  UIADD3 UR12, UP0, UPT, UR4, UR16, URZ ;  /* 0x00000010040c7290 */ /* 0x020fc8000ff1e0ff */
[----:B------:R-:W-:Y:S01]  /*0570*/  ULEA.HI.X.SX32 UR13, UR4, UR17, 0x1, UP0 ;  /* 0x00000011040d7291 */ /* 0x000fe200080f0eff */
[----:B--2---:R-:W-:Y:S11]  /*0580*/  @P3 BRA `(.L_x_7) ;  /* 0x0000000000183947 */ /* 0x004ff60003800000 */
[----:B------:R-:W2:Y:S01]  /*0590*/  LDS R3, [UR8+0x8] ;  /* 0x00000808ff037984 */ /* 0x000ea20008000800 */
[----:B------:R-:W3:Y:S01]  /*05a0*/  LDC.64 R6, c[0x0][0x380] ;  /* 0x0000e000ff067b82 */ /* 0x000ee20000000a00 */
[----:B------:R-:W-:Y:S02]  /*05b0*/  IMAD.MOV.U32 R4, RZ, RZ, 0x70 ;  /* 0x00000070ff047424 */ /* 0x000fe400078e00ff */
[----:B---3--:R3:W-:Y:S03]  /*05c0*/  STS.64 [UR8], R6 ;  /* 0x00000006ff007988 */ /* 0x0087e60008000a08 */
[----:B--2---:R-:W-:-:S05]  /*05d0*/  LOP3.LUT R3, R3, 0x10, R4, 0xd8, !PT ;  /* 0x0000001003037812 */ /* 0x004fca00078ed804 */
[----:B------:R3:W-:Y:S02]  /*05e0*/  STS [UR8+0x8], R3 ;  /* 0x00000803ff007988 */ /* 0x0007e40008000808 */
.L_x_7:
[----:B------:R-:W-:Y:S05]  /*05f0*/  BSYNC.RECONVERGENT B0 ;  /* 0x0000000000007941 */ /* 0x000fea0003800200 */
.L_x_6:
[----:B------:R-:W-:Y:S04]  /*0600*/  BSSY.RECONVERGENT B0, `(.L_x_8) ;  /* 0x000000a000007945 */ /* 0x000fe80003800200 */
[----:B------:R-:W-:Y:S05]  /*0610*/  @P3 BRA `(.L_x_9) ;  /* 0x0000000000203947 */ /* 0x000fea0003800000 */
[----:B---3--:R-:W2:Y:S01]  /*0620*/  LDS R3, [UR8+0x34] ;  /* 0x00003408ff037984 */ /* 0x008ea20008000800 */
[----:B------:R-:W-:Y:S02]  /*0630*/  IMAD.MOV.U32 R4, RZ, RZ, 0x1f000000 ;  /* 0x1f000000ff047424 */ /* 0x000fe400078e00ff */
[----:B------:R-:W-:Y:S01]  /*0640*/  @!P3 IMAD.MOV.U32 R5, RZ, RZ, 0x7f ;  /* 0x0000007fff05b424 */ /* 0x000fe200078e00ff */
[----:B------:R-:W3:Y:S02]  /*0650*/  @!P3 LDS R6, [UR8+0x38] ;  /* 0x00003808ff06b984 */ /* 0x000ee40008000800 */
[----:B--2---:R-:W-:Y:S02]  /*0660*/  LOP3.LUT R3, R3, 0xff000000, R4, 0xb8, !PT ;  /* 0xff00000003037812 */ /* 0x004fe400078eb804 */
[----:B---3--:R-:W-:-:S03]  /*0670*/  @!P3 LOP3.LUT R4, R6, 0xff, R5, 0xb8, !PT ;  /* 0x000000ff0604b812 */ /* 0x008fc600078eb805 */
[----:B------:R2:W-:Y:S04]  /*0680*/  STS [UR8+0x34], R3 ;  /* 0x00003403ff007988 */ /* 0x0005e80008000808 */
[----:B------:R2:W-:Y:S02]  /*0690*/  @!P3 STS [UR8+0x38], R4 ;  /* 0x00003804ff00b988 */ /* 0x0005e40008000808 */
.L_x_9:
[----:B------:R-:W-:Y:S05]  /*06a0*/  BSYNC.RECONVERGENT B0 ;  /* 0x0000000000007941 */ /* 0x000fea0003800200 */
.L_x_8:
[----:B------:R-:W-:Y:S04]  /*06b0*/  BSSY.RECONVERGENT B0, `(.L_x_10) ;  /* 0x000000e000007945 */ /* 0x000fe80003800200 */
[----:B------:R-:W-:Y:S05]  /*06c0*/  @P3 BRA `(.L_x_11) ;  /* 0x0000000000303947 */ /* 0x000fea0003800000 */
[----:B--2---:R-:W2:Y:S01]  /*06d0*/  LDS R4, [UR8+0x34] ;  /* 0x00003408ff047984 */ /* 0x004ea20008000800 */
[----:B------:R-:W4:Y:S03]  /*06e0*/  LDC.64 R8, c[0x0][0x3a8] ;  /* 0x0000ea00ff087b82 */ /* 0x000f260000000a00 */
[----:B---3--:R-:W3:Y:S01]  /*06f0*/  LDS R3, [UR8+0x1c] ;  /* 0x00001c08ff037984 */ /* 0x008ee20008000800 */
[C---:B----4-:R-:W-:Y:S01]  /*0700*/  SHF.L.U64.HI R6, R8.reuse, 0x1, R9 ;  /* 0x0000000108067819 */ /* 0x050fe20000010209 */
[----:B------:R-:W-:-:S03]  /*0710*/  IMAD.SHL.U32 R5, R8, 0x2, RZ ;  /* 0x0000000208057824 */ /* 0x000fc600078e00ff */
[--C-:B------:R-:W-:Y:S02]  /*0720*/  SHF.R.U32.HI R8, RZ, 0x4, R6.reuse ;  /* 0x00000004ff087819 */ /* 0x100fe40000011606 */
[----:B------:R-:W-:-:S05]  /*0730*/  SHF.R.U64 R5, R5, 0x4, R6 ;  /* 0x0000000405057819 */ /* 0x000fca0000001206 */
[----:B------:R4:W-:Y:S01]  /*0740*/  STS [UR8+0xc], R5 ;  /* 0x00000c05ff007988 */ /* 0x0009e20008000808 */
[----:B--2---:R-:W-:Y:S02]  /*0750*/  LOP3.LUT R4, R4, 0x7, RZ, 0xb8, !PT ;  /* 0x0000000704047812 */ /* 0x004fe400078eb8ff */
[----:B---3--:R-:W-:-:S03]  /*0760*/  LOP3.LUT R3, R3, 0xf, R8, 0xb8, !PT ;  /* 0x0000000f03037812 */ /* 0x008fc600078eb808 */
[----:B------:R4:W-:Y:S04]  /*0770*/  STS [UR8+0x34], R4 ;  /* 0x00003404ff007988 */ /* 0x0009e80008000808 */
[----:B------:R4:W-:Y:S02]  /*0780*/  STS [UR8+0x1c], R3 ;  /* 0x00001c03ff007988 */ /* 0x0009e40008000808 */
.L_x_11:
[----:B------:R-:W-:Y:S05]  /*0790*/  BSYNC.RECONVERGENT B0 ;  /* 0x0000000000007941 */ /* 0x000fea0003800200 */
.L_x_10:
[----:B------:R-:W-:Y:S04]  /*07a0*/  BSSY.RECONVERGENT B1, `(.L_x_12) ;  /* 0x000001a000017945 */ /* 0x000fe80003800200 */
[----:B------:R-:W-:Y:S04]  /*07b0*/  BSSY.RELIABLE B0, `(.L_x_13) ;  /* 0x0000015000007945 */ /* 0x000fe80003800100 */
[----:B------:R-:W-:Y:S05]  /*07c0*/  @P3 BRA `(.L_x_14) ;  /* 0x0000000000203947 */ /* 0x000fea0003800000 */
[----:B--234-:R-:W2:Y:S02]  /*07d0*/  LDS R3, [UR8+0x34] ;  /* 0x00003408ff037984 */ /* 0x01cea40008000800 */
[----:B--2---:R-:W-:-:S05]  /*07e0*/  LOP3.LUT R3, R3, 0x38, RZ, 0xb8, !PT ;  /* 0x0000003803037812 */ /* 0x004fca00078eb8ff */
[----:B------:R2:W-:Y:S01]  /*07f0*/  STS [UR8+0x34], R3 ;  /* 0x00003403ff007988 */ /* 0x0005e20008000808 */
[----:B------:R-:W-:Y:S05]  /*0800*/  @P3 BRA `(.L_x_15) ;  /* 0x0000000000203947 */ /* 0x000fea0003800000 */
[----:B--2---:R-:W2:Y:S01]  /*0810*/  LDS R3, [UR8+0x8] ;  /* 0x00000808ff037984 */ /* 0x004ea20008000800 */
[----:B------:R-:W-:-:S05]  /*0820*/  IMAD.MOV.U32 R4, RZ, RZ, 0x780 ;  /* 0x00000780ff047424 */ /* 0x000fca00078e00ff */
[----:B--2---:R-:W-:-:S05]  /*0830*/  LOP3.LUT R3, R3, 0x300, R4, 0xd8, !PT ;  /* 0x0000030003037812 */ /* 0x004fca00078ed804 */
[----:B------:R5:W-:Y:S02]  /*0840*/  STS [UR8+0x8], R3 ;  /* 0x00000803ff007988 */ /* 0x000be40008000808 */
.L_x_14:
[----:B------:R-:W-:Y:S05]  /*0850*/  @P3 BRA `(.L_x_16) ;  /* 0x0000000000283947 */ /* 0x000fea0003800000 */
[----:B--2345:R-:W2:Y:S02]  /*0860*/  LDS R3, [UR8+0x8] ;  /* 0x00000808ff037984 */ /* 0x03cea40008000800 */
[----:B--2---:R-:W-:-:S05]  /*0870*/  LOP3.LUT R3, R3, 0x1800, RZ, 0xb8, !PT ;  /* 0x0000180003037812 */ /* 0x004fca00078eb8ff */
[----:B------:R3:W-:Y:S02]  /*0880*/  STS [UR8+0x8], R3 ;  /* 0x00000803ff007988 */ /* 0x0007e40008000808 */
.L_x_15:
[----:B------:R-:W-:Y:S05]  /*0890*/  @P3 BREAK.RELIABLE B0 ;  /* 0x0000000000003942 */ /* 0x000fea0003800100 */
[----:B------:R-:W-:Y:S05]  /*08a0*/  @P3 BRA `(.L_x_17) ;  /* 0x0000000000243947 */ /* 0x000fea0003800000 */
[----:B------:R-:W4:Y:S01]  /*08b0*/  LDS R4, [UR8+0x8] ;  /* 0x00000808ff047984 */ /* 0x000f220008000800 */
[----:B--23--:R-:W-:-:S05]  /*08c0*/  IMAD.MOV.U32 R3, RZ, RZ, 0x6000 ;  /* 0x00006000ff037424 */ /* 0x00cfca00078e00ff */
[----:B----4-:R-:W-:-:S04]  /*08d0*/  LOP3.LUT R3, R4, 0x4000, R3, 0xd8, !PT ;  /* 0x0000400004037812 */ /* 0x010fc800078ed803 */
[----:B------:R-:W-:-:S05]  /*08e0*/  LOP3.LUT R3, R3, 0x400000, RZ, 0xb8, !PT ;  /* 0x0040000003037812 */ /* 0x000fca00078eb8ff */
[----:B------:R2:W-:Y:S02]  /*08f0*/  STS [UR8+0x8], R3 ;  /* 0x00000803ff007988 */ /* 0x0005e40008000808 */
.L_x_16:
[----:B------:R-:W-:Y:S05]  /*0900*/  BSYNC.RELIABLE B0 ;  /* 0x0000000000007941 */ /* 0x000fea0003800100 */
.L_x_13:
[----:B--2345:R-:W2:Y:S02]  /*0910*/  @!P3 LDS R3, [UR8+0x8] ;  /* 0x00000808ff03b984 */ /* 0x03cea40008000800 */
[----:B--2---:R-:W-:-:S05]  /*0920*/  @!P3 LOP3.LUT R3, R3, 0x8000, RZ, 0xb8, !PT ;  /* 0x000080000303b812 */ /* 0x004fca00078eb8ff */
[----:B------:R4:W-:Y:S02]  /*0930*/  @!P3 STS [UR8+0x8], R3 ;  /* 0x00000803ff00b988 */ /* 0x0009e40008000808 */
.L_x_17:
[----:B------:R-:W-:Y:S05]  /*0940*/  BSYNC.RECONVERGENT B1 ;  /* 0x0000000000017941 */ /* 0x000fea0003800200 */
.L_x_12:
[----:B------:R-:W-:Y:S05]  /*0950*/  WARPSYNC.ALL ;  /* 0x0000000000007948 */ /* 0x000fea0003800000 */
[----:B------:R-:W-:Y:S01]  /*0960*/  NOP ;  /* 0x0000000000007918 */ /* 0x000fe20000000000 */
[----:B------:R-:W-:Y:S05]  /*0970*/  @P0 BRA `(.L_x_18) ;  /* 0x0000000000300947 */ /* 0x000fea0003800000 */
[----:B--234-:R-:W2:Y:S01]  /*0980*/  S2R R3, SR_LANEID ;  /* 0x0000000000037919 */ /* 0x01cea20000000000 */
[----:B------:R-:W-:Y:S05]  /*0990*/  WARPSYNC.ALL ;  /* 0x0000000000007948 */ /* 0x000fea0003800000 */
[----:B------:R-:W-:Y:S01]  /*09a0*/  NOP ;  /* 0x0000000000007918 */ /* 0x000fe20000000000 */
[----:B--2---:R-:W-:-:S05]  /*09b0*/  IMAD.SHL.U32 R3, R3, 0x4, RZ ;  /* 0x0000000403037824 */ /* 0x004fca00078e00ff */
[----:B------:R-:W2:Y:S01]  /*09c0*/  LDS R7, [R3+UR8] ;  /* 0x0000000803077984 */ /* 0x000ea20008000800 */
[----:B------:R-:W-:-:S05]  /*09d0*/  IADD3 R4, P1, PT, R3, UR12, RZ ;  /* 0x0000000c03047c10 */ /* 0x000fca000ff3e0ff */
[----:B------:R-:W-:-:S05]  /*09e0*/  IMAD.X R5, RZ, RZ, UR13, P1 ;  /* 0x0000000dff057e24 */ /* 0x000fca00088e06ff */
[----:B--2---:R5:W2:Y:S01]  /*09f0*/  ATOMG.E.EXCH.STRONG.GPU PT, RZ, [R4], R7 ;  /* 0x0000000704ff73a8 */ /* 0x004aa200041ee100 */
[----:B------:R-:W-:-:S04]  /*0a00*/  DEPBAR {5,4,3,2,1,0} ;  /* 0x0000003f0000791a */ /* 0x000fc80000000000 */
[----:B------:R-:W3:Y:S02]  /*0a10*/  CCTL.E.C.LDCU.IV.DEEP [UR12] ;  /* 0x000000000c007540 */ /* 0x000ee40009c08000 */
[----:B---3--:R5:W-:Y:S01]  /*0a20*/  UTMACCTL.IV [UR12] ;  /* 0x000000000c0079b9 */ /* 0x008be20008000000 */
[----:B------:R-:W-:Y:S01]  /*0a30*/  NOP ;  /* 0x0000000000007918 */ /* 0x000fe20000000000 */
.L_x_18:
[----:B------:R-:W-:Y:S05]  /*0a40*/  @P0 BRA `(.L_x_19) ;  /* 0x00000000000c0947 */ /* 0x000fea0003800000 */
[----:B------:R0:W-:Y:S01]  /*0a50*/  UTMACMDFLUSH ;  /* 0x00000000000079b7 */ /* 0x0001e20000000000 */
[----:B------:R-:W-:Y:S05]  /*0a60*/  @P0 BRA `(.L_x_19) ;  /* 0x0000000000040947 */ /* 0x000fea0003800000 */
[----:B------:R-:W-:-:S04]  /*0a70*/  DEPBAR.LE SB0, 0x0 ;  /* 0x000080000000791a */ /* 0x000fc80000000000 */
.L_x_19:
[----:B------:R-:W-:Y:S05]  /*0a80*/  WARPSYNC.ALL ;  /* 0x0000000000007948 */ /* 0x000fea0003800000 */
[----:B------:R-:W-:Y:S01]  /*0a90*/  NOP ;  /* 0x0000000000007918 */ /* 0x000fe20000000000 */
[----:B--2---:R-:W-:Y:S06]  /*0aa0*/  BAR.SYNC.DEFER_BLOCKING 0x0 ;  /* 0x0000000000007b1d */ /* 0x004fec0000010000 */
[----:B------:R-:W-:Y:S02]  /*0ab0*/  BSSY.RECONVERGENT B1, `(.L_x_20) ;  /* 0x000000b000017945 */ /* 0x000fe40003800200 */
[----:B------:R-:W-:Y:S06]  /*0ac0*/  BAR.SYNC.DEFER_BLOCKING 0x0 ;  /* 0x0000000000007b1d */ /* 0x000fec0000010000 */
[----:B------:R2:W-:Y:S01]  /*0ad0*/  @!P0 STS [R11], RZ ;  /* 0x000000ff0b008388 */ /* 0x0005e20000000800 */
[----:B------:R-:W-:Y:S01]  /*0ae0*/  NOP ;  /* 0x0000000000007918 */ /* 0x000fe20000000000 */
[----:B------:R-:W-:Y:S05]  /*0af0*/  @P3 BRA `(.L_x_21) ;  /* 0x0000000000183947 */ /* 0x000fea0003800000 */
[----:B---34-:R-:W3:Y:S01]  /*0b00*/  LDS R3, [UR8+0x8] ;  /* 0x00000808ff037984 */ /* 0x018ee20008000800 */
[----:B-----5:R-:W4:Y:S01]  /*0b10*/  LDC.64 R6, c[0x0][0x388] ;  /* 0x0000e200ff067b82 */ /* 0x020f220000000a00 */
[----:B------:R-:W-:Y:S02]  /*0b20*/  IMAD.MOV.U32 R4, RZ, RZ, 0x70 ;  /* 0x00000070ff047424 */ /* 0x000fe400078e00ff */
[----:B----4-:R4:W-:Y:S03]  /*0b30*/  STS.64 [UR8], R6 ;  /* 0x00000006ff007988 */ /* 0x0109e60008000a08 */
[----:B---3--:R-:W-:-:S05]  /*0b40*/  LOP3.LUT R3, R3, 0x10, R4, 0xd8, !PT ;  /* 0x0000001003037812 */ /* 0x008fca00078ed804 */
[----:B------:R4:W-:Y:S02]  /*0b50*/  STS [UR8+0x8], R3 ;  /* 0x00000803ff007988 */ /* 0x0009e40008000808 */
.L_x_21:
[----:B-----5:R-:W-:Y:S05]  /*0b60*/  BSYNC.RECONVERGENT B1 ;  /* 0x0000000000017941 */ /* 0x020fea0003800200 */
.L_x_20:
[----:B------:R-:W-:Y:S04]  /*0b70*/  BSSY.RECONVERGENT B2, `(.L_x_22) ;  /* 0x000000f000027945 */ /* 0x000fe80003800200 */
[----:B------:R-:W-:Y:S04]  /*0b80*/  BSSY.RELIABLE B1, `(.L_x_23) ;  /* 0x000000c000017945 */ /* 0x000fe80003800100 */
[----:B------:R-:W-:Y:S05]  /*0b90*/  @P3 BRA `(.L_x_24) ;  /* 0x0000000000283947 */ /* 0x000fea0003800000 */
[----:B---34-:R-:W3:Y:S01]  /*0ba0*/  LDS R3, [UR8+0x34] ;  /* 0x00003408ff037984 */ /* 0x018ee20008000800 */
[----:B------:R-:W-:Y:S01]  /*0bb0*/  IMAD.MOV.U32 R4, RZ, RZ, 0x1f000000 ;  /* 0x1f000000ff047424 */ /* 0x000fe200078e00ff */
[----:B------:R-:W-:Y:S05]  /*0bc0*/  @P3 BREAK.RELIABLE B1 ;  /* 0x0000000000013942 */ /* 0x000fea0003800100 */
[----:B---3--:R-:W-:-:S05]  /*0bd0*/  LOP3.LUT R3, R3, 0xff000000, R4, 0xb8, !PT ;  /* 0xff00000003037812 */ /* 0x008fca00078eb804 */
[----:B------:R3:W-:Y:S01]  /*0be0*/  STS [UR8+0x34], R3 ;  /* 0x00003403ff007988 */ /* 0x0007e20008000808 */
[----:B------:R-:W-:Y:S05]  /*0bf0*/  @P3 BRA `(.L_x_25) ;  /* 0x0000000000183947 */ /* 0x000fea0003800000 */
[----:B------:R-:W4:Y:S01]  /*0c00*/  LDS R4, [UR8+0x38] ;  /* 0x00003808ff047984 */ /* 0x000f220008000800 */
[----:B---3--:R-:W-:-:S05]  /*0c10*/  IMAD.MOV.U32 R3, RZ, RZ, 0x3f ;  /* 0x0000003fff037424 */ /* 0x008fca00078e00ff */
[----:B----4-:R-:W-:-:S05]  /*0c20*/  LOP3.LUT R3, R4, 0xff, R3, 0xb8, !PT ;  /* 0x000000ff04037812 */ /* 0x010fca00078eb803 */
[----:B------:R5:W-:Y:S02]  /*0c30*/  STS [UR8+0x38], R3 ;  /* 0x00003803ff007988 */ /* 0x000be40008000808 */
.L_x_24:
[----:B------:R-:W-:Y:S05]  /*0c40*/  BSYNC.RELIABLE B1 ;  /* 0x0000000000017941 */ /* 0x000fea0003800100 */
.L_x_23:
[----:B------:R2:W-:Y:S02]  /*0c50*/  @!P3 STS [UR8+0x20], R12 ;  /* 0x0000200cff00b988 */ /* 0x0005e40008000808 */
.L_x_25:
[----:B------:R-:W-:Y:S05]  /*0c60*/  BSYNC.RECONVERGENT B2 ;  /* 0x0000000000027941 */ /* 0x000fea0003800200 */
.L_x_22:
[----:B------:R-:W-:Y:S05]  /*0c70*/  WARPSYNC.ALL ;  /* 0x0000000000007948 */ /* 0x000fea0003800000 */
[----:B------:R-:W-:Y:S01]  /*0c80*/  NOP ;  /* 0x0000000000007918 */ /* 0x000fe20000000000 */
[----:B---345:R-:W3:Y:S01]  /*0c90*/  LDC R3, c[0x0][0x39c] ;  /* 0x0000e700ff037b82 */ /* 0x038ee20000000800 */
[----:B------:R-:W-:Y:S01]  /*0ca0*/  BSSY.RECONVERGENT B2, `(.L_x_26) ;  /* 0x0000010000027945 */ /* 0x000fe20003800200 */
[----:B---3--:R-:W-:-:S05]  /*0cb0*/  VIADD R3, R3, 0xffffffff ;  /* 0xffffffff03037836 */ /* 0x008fca0000000000 */
[----:B------:R3:W-:Y:S01]  /*0cc0*/  @!P3 STS [UR8+0x24], R3 ;  /* 0x00002403ff00b988 */ /* 0x0007e20008000808 */
[----:B------:R-:W-:Y:S05]  /*0cd0*/  @P3 BRA `(.L_x_27) ;  /* 0x0000000000303947 */ /* 0x000fea0003800000 */
[----:B------:R-:W4:Y:S01]  /*0ce0*/  LDS R5, [UR8+0x34] ;  /* 0x00003408ff057984 */ /* 0x000f220008000800 */
[----:B------:R-:W5:Y:S03]  /*0cf0*/  LDC.64 R6, c[0x0][0x3b0] ;  /* 0x0000ec00ff067b82 */ /* 0x000f660000000a00 */
[----:B------:R-:W2:Y:S01]  /*0d00*/  LDS R4, [UR8+0x1c] ;  /* 0x00001c08ff047984 */ /* 0x000ea20008000800 */
[C---:B-----5:R-:W-:Y:S01]  /*0d10*/  SHF.L.U64.HI R7, R6.reuse, 0x1, R7 ;  /* 0x0000000106077819 */ /* 0x060fe20000010207 */
[----:B------:R-:W-:-:S03]  /*0d20*/  IMAD.SHL.U32 R6, R6, 0x2, RZ ;  /* 0x0000000206067824 */ /* 0x000fc600078e00ff */
[--C-:B------:R-:W-:Y:S02]  /*0d30*/  SHF.R.U32.HI R9, RZ, 0x4, R7.reuse ;  /* 0x00000004ff097819 */ /* 0x100fe40000011607 */
[----:B------:R-:W-:-:S05]  /*0d40*/  SHF.R.U64 R6, R6, 0x4, R7 ;  /* 0x0000000406067819 */ /* 0x000fca0000001207 */
[----:B------:R5:W-:Y:S01]  /*0d50*/  STS [UR8+0xc], R6 ;  /* 0x00000c06ff007988 */ /* 0x000be20008000808 */
[----:B----4-:R-:W-:Y:S02]  /*0d60*/  LOP3.LUT R5, R5, 0x7, RZ, 0xb8, !PT ;  /* 0x0000000705057812 */ /* 0x010fe400078eb8ff */
[----:B--2---:R-:W-:-:S03]  /*0d70*/  LOP3.LUT R4, R4, 0xf, R9, 0xb8, !PT ;  /* 0x0000000f04047812 */ /* 0x004fc600078eb809 */
[----:B------:R5:W-:Y:S04]  /*0d80*/  STS [UR8+0x34], R5 ;  /* 0x00003405ff007988 */ /* 0x000be80008000808 */
[----:B------:R5:W-:Y:S02]  /*0d90*/  STS [UR8+0x1c], R4 ;  /* 0x00001c04ff007988 */ /* 0x000be40008000808 */
.L_x_27:
[----:B------:R-:W-:Y:S05]  /*0da0*/  BSYNC.RECONVERGENT B2 ;  /* 0x0000000000027941 */ /* 0x000fea0003800200 */
.L_x_26:
[----:B------:R-:W-:Y:S04]  /*0db0*/  BSSY.RECONVERGENT B3, `(.L_x_28) ;  /* 0x000001a000037945 */ /* 0x000fe80003800200 */
[----:B------:R-:W-:Y:S04]  /*0dc0*/  BSSY.RELIABLE B2, `(.L_x_29) ;  /* 0x0000015000027945 */ /* 0x000fe80003800100 */
[----:B------:R-:W-:Y:S05]  /*0dd0*/  @P3 BRA `(.L_x_30) ;  /* 0x0000000000203947 */ /* 0x000fea0003800000 */
[----:B-----5:R-:W4:Y:S02]  /*0de0*/  LDS R4, [UR8+0x34] ;  /* 0x00003408ff047984 */ /* 0x020f240008000800 */
[----:B----4-:R-:W-:-:S05]  /*0df0*/  LOP3.LUT R4, R4, 0x38, RZ, 0xb8, !PT ;  /* 0x0000003804047812 */ /* 0x010fca00078eb8ff */
[----:B------:R4:W-:Y:S01]  /*0e00*/  STS [UR8+0x34], R4 ;  /* 0x00003404ff007988 */ /* 0x0009e20008000808 */
[----:B------:R-:W-:Y:S05]  /*0e10*/  @P3 BRA `(.L_x_31) ;  /* 0x0000000000203947 */ /* 0x000fea0003800000 */
[----:B----4-:R-:W4:Y:S01]  /*0e20*/  LDS R4, [UR8+0x8] ;  /* 0x00000808ff047984 */ /* 0x010f220008000800 */
[----:B------:R-:W-:-:S05]  /*0e30*/  IMAD.MOV.U32 R5, RZ, RZ, 0x780 ;  /* 0x00000780ff057424 */ /* 0x000fca00078e00ff */
[----:B----4-:R-:W-:-:S05]  /*0e40*/  LOP3.LUT R4, R4, 0x300, R5, 0xd8, !PT ;  /* 0x0000030004047812 */ /* 0x010fca00078ed805 */
[----:B------:R4:W-:Y:S02]  /*0e50*/  STS [UR8+0x8], R4 ;  /* 0x00000804ff007988 */ /* 0x0009e40008000808 */
.L_x_30:
[----:B------:R-:W-:Y:S05]  /*0e60*/  @P3 BRA `(.L_x_32) ;  /* 0x0000000000283947 */ /* 0x000fea0003800000 */
[----:B----45:R-:W4:Y:S02]  /*0e70*/  LDS R4, [UR8+0x8] ;  /* 0x00000808ff047984 */ /* 0x030f240008000800 */
[----:B----4-:R-:W-:-:S05]  /*0e80*/  LOP3.LUT R4, R4, 0x1800, RZ, 0xb8, !PT ;  /* 0x0000180004047812 */ /* 0x010fca00078eb8ff */
[----:B------:R5:W-:Y:S02]  /*0e90*/  STS [UR8+0x8], R4 ;  /* 0x00000804ff007988 */ /* 0x000be40008000808 */
.L_x_31:
[----:B------:R-:W-:Y:S05]  /*0ea0*/  @P3 BREAK.RELIABLE B2 ;  /* 0x0000000000023942 */ /* 0x000fea0003800100 */
[----:B------:R-:W-:Y:S05]  /*0eb0*/  @P3 BRA `(.L_x_33) ;  /* 0x0000000000243947 */ /* 0x000fea0003800000 */
[----:B----45:R-:W4:Y:S01]  /*0ec0*/  LDS R4, [UR8+0x8] ;  /* 0x00000808ff047984 */ /* 0x030f220008000800 */
[----:B------:R-:W-:-:S05]  /*0ed0*/  IMAD.MOV.U32 R5, RZ, RZ, 0x6000 ;  /* 0x00006000ff057424 */ /* 0x000fca00078e00ff */
[----:B----4-:R-:W-:-:S04]  /*0ee0*/  LOP3.LUT R4, R4, 0x4000, R5, 0xd8, !PT ;  /* 0x0000400004047812 */ /* 0x010fc800078ed805 */
[----:B------:R-:W-:-:S05]  /*0ef0*/  LOP3.LUT R4, R4, 0x400000, RZ, 0xb8, !PT ;  /* 0x0040000004047812 */ /* 0x000fca00078eb8ff */
[----:B------:R4:W-:Y:S02]  /*0f00*/  STS [UR8+0x8], R4 ;  /* 0x00000804ff007988 */ /* 0x0009e40008000808 */
.L_x_32:
[----:B------:R-:W-:Y:S05]  /*0f10*/  BSYNC.RELIABLE B2 ;  /* 0x0000000000027941 */ /* 0x000fea0003800100 */
.L_x_29:
[----:B----45:R-:W4:Y:S02]  /*0f20*/  @!P3 LDS R4, [UR8+0x8] ;  /* 0x00000808ff04b984 */ /* 0x030f240008000800 */
[----:B----4-:R-:W-:-:S05]  /*0f30*/  @!P3 LOP3.LUT R4, R4, 0x8000, RZ, 0xb8, !PT ;  /* 0x000080000404b812 */ /* 0x010fca00078eb8ff */
[----:B------:R4:W-:Y:S02]  /*0f40*/  @!P3 STS [UR8+0x8], R4 ;  /* 0x00000804ff00b988 */ /* 0x0009e40008000808 */
.L_x_33:
[----:B------:R-:W-:Y:S05]  /*0f50*/  BSYNC.RECONVERGENT B3 ;  /* 0x0000000000037941 */ /* 0x000fea0003800200 */
.L_x_28:
[----:B------:R-:W-:Y:S05]  /*0f60*/  WARPSYNC.ALL ;  /* 0x0000000000007948 */ /* 0x000fea0003800000 */
[----:B------:R-:W-:Y:S01]  /*0f70*/  NOP ;  /* 0x0000000000007918 */ /* 0x000fe20000000000 */
[----:B------:R-:W-:-:S04]  /*0f80*/  UIADD3 UR5, UPT, UPT, UR4, 0x80, URZ ;  /* 0x0000008004057890 */ /* 0x000fc8000fffe0ff */
[----:B------:R-:W-:-:S04]  /*0f90*/  UIADD3 UR14, UP0, UPT, UR5, UR16, URZ ;  /* 0x00000010050e7290 */ /* 0x000fc8000ff1e0ff */
[----:B------:R-:W-:Y:S01]  /*0fa0*/  ULEA.HI.X.SX32 UR15, UR5, UR17, 0x1, UP0 ;  /* 0x00000011050f7291 */ /* 0x000fe200080f0eff */
[----:B------:R-:W-:Y:S11]  /*0fb0*/  @P0 BRA `(.L_x_34) ;  /* 0x0000000000300947 */ /* 0x000ff60003800000 */
[----:B----45:R-:W4:Y:S01]  /*0fc0*/  S2R R4, SR_LANEID ;  /* 0x0000000000047919 */ /* 0x030f220000000000 */
[----:B------:R-:W-:Y:S05]  /*0fd0*/  WARPSYNC.ALL ;  /* 0x0000000000007948 */ /* 0x000fea0003800000 */
[----:B------:R-:W-:Y:S01]  /*0fe0*/  NOP ;  /* 0x0000000000007918 */ /* 0x000fe20000000000 */
[----:B----4-:R-:W-:-:S05]  /*0ff0*/  IMAD.SHL.U32 R6, R4, 0x4, RZ ;  /* 0x0000000404067824 */ /* 0x010fca00078e00ff */
[----:B------:R-:W4:Y:S01]  /*1000*/  LDS R7, [R6+UR8] ;  /* 0x0000000806077984 */ /* 0x000f220008000800 */
[----:B------:R-:W-:-:S05]  /*1010*/  IADD3 R4, P1, PT, R6, UR14, RZ ;  /* 0x0000000e06047c10 */ /* 0x000fca000ff3e0ff */
[----:B------:R-:W-:-:S05]  /*1020*/  IMAD.X R5, RZ, RZ, UR15, P1 ;  /* 0x0000000fff057e24 */ /* 0x000fca00088e06ff */
[----:B----4-:R4:W5:Y:S01]  /*1030*/  ATOMG.E.EXCH.STRONG.GPU PT, RZ, [R4], R7 ;  /* 0x0000000704ff73a8 */ /* 0x01096200041ee100 */
[----:B------:R-:W-:-:S04]  /*1040*/  DEPBAR {5,4,3,2,1,0} ;  /* 0x0000003f0000791a */ /* 0x000fc80000000000 */
[----:B------:R-:W2:Y:S02]  /*1050*/  CCTL.E.C.LDCU.IV.DEEP [UR14] ;  /* 0x000000000e007540 */ /* 0x000ea40009c08000 */
[----:B--2---:R4:W-:Y:S01]  /*1060*/  UTMACCTL.IV [UR14] ;  /* 0x000000000e0079b9 */ /* 0x0049e20008000000 */
[----:B------:R-:W-:Y:S01]  /*1070*/  NOP ;  /* 0x0000000000007918 */ /* 0x000fe20000000000 */
.L_x_34:
[----:B------:R-:W-:Y:S05]  /*1080*/  @P0 BRA `(.L_x_35) ;  /* 0x00000000000c0947 */ /* 0x000fea0003800000 */
[----:B------:R0:W-:Y:S01]  /*1090*/  UTMACMDFLUSH ;  /* 0x00000000000079b7 */ /* 0x0001e20000000000 */
[----:B------:R-:W-:Y:S05]  /*10a0*/  @P0 BRA `(.L_x_35) ;  /* 0x0000000000040947 */ /* 0x000fea0003800000 */
[----:B------:R-:W-:-:S04]  /*10b0*/  DEPBAR.LE SB0, 0x0 ;  /* 0x000080000000791a */ /* 0x000fc80000000000 */
.L_x_35:
[----:B------:R-:W-:Y:S05]  /*10c0*/  WARPSYNC.ALL ;  /* 0x0000000000007948 */ /* 0x000fea0003800000 */
[----:B------:R-:W-:Y:S01]  /*10d0*/  NOP ;  /* 0x0000000000007918 */ /* 0x000fe20000000000 */
[----:B-----5:R-:W-:Y:S06]  /*10e0*/  BAR.SYNC.DEFER_BLOCKING 0x0 ;  /* 0x0000000000007b1d */ /* 0x020fec0000010000 */
[----:B------:R-:W-:Y:S02]  /*10f0*/  BSSY.RECONVERGENT B3, `(.L_x_36) ;  /* 0x000000b000037945 */ /* 0x000fe40003800200 */
[----:B------:R-:W-:Y:S06]  /*1100*/  BAR.SYNC.DEFER_BLOCKING 0x0 ;  /* 0x0000000000007b1d */ /* 0x000fec0000010000 */
[----:B------:R5:W-:Y:S01]  /*1110*/  @!P0 STS [R11], RZ ;  /* 0x000000ff0b008388 */ /* 0x000be20000000800 */
[----:B------:R-:W-:Y:S01]  /*1120*/  NOP ;  /* 0x0000000000007918 */ /* 0x000fe20000000000 */
[----:B------:R-:W-:Y:S05]  /*1130*/  @P3 BRA `(.L_x_37) ;  /* 0x0000000000183947 */ /* 0x000fea0003800000 */
[----:B----4-:R-:W4:Y:S01]  /*1140*/  LDS R4, [UR8+0x8] ;  /* 0x00000808ff047984 */ /* 0x010f220008000800 */
[----:B------:R-:W2:Y:S01]  /*1150*/  LDC.64 R6, c[0x0][0x390] ;  /* 0x0000e400ff067b82 */ /* 0x000ea20000000a00 */
[----:B------:R-:W-:Y:S02]  /*1160*/  IMAD.MOV.U32 R5, RZ, RZ, 0x70 ;  /* 0x00000070ff057424 */ /* 0x000fe400078e00ff */
[----:B--2---:R2:W-:Y:S03]  /*1170*/  STS.64 [UR8], R6 ;  /* 0x00000006ff007988 */ /* 0x0045e60008000a08 */
[----:B----4-:R-:W-:-:S05]  /*1180*/  LOP3.LUT R4, R4, 0x10, R5, 0xd8, !PT ;  /* 0x0000001004047812 */ /* 0x010fca00078ed805 */
[----:B------:R2:W-:Y:S02]  /*1190*/  STS [UR8+0x8], R4 ;  /* 0x00000804ff007988 */ /* 0x0005e40008000808 */
.L_x_37:
[----:B----4-:R-:W-:Y:S05]  /*11a0*/  BSYNC.RECONVERGENT B3 ;  /* 0x0000000000037941 */ /* 0x010fea0003800200 */
.L_x_36:
[----:B------:R-:W-:Y:S04]  /*11b0*/  BSSY.RECONVERGENT B4, `(.L_x_38) ;  /* 0x0000011000047945 */ /* 0x000fe80003800200 */
[----:B------:R-:W-:Y:S04]  /*11c0*/  BSSY.RELIABLE B3, `(.L_x_39) ;  /* 0x000000e000037945 */ /* 0x000fe80003800100 */
[----:B------:R-:W-:Y:S05]  /*11d0*/  @P3 BRA `(.L_x_40) ;  /* 0x0000000000243947 */ /* 0x000fea0003800000 */
[----:B--2---:R-:W2:Y:S01]  /*11e0*/  LDS R4, [UR8+0x34] ;  /* 0x00003408ff047984 */ /* 0x004ea20008000800 */
[----:B------:R-:W-:-:S05]  /*11f0*/  IMAD.MOV.U32 R5, RZ, RZ, 0x3f000000 ;  /* 0x3f000000ff057424 */ /* 0x000fca00078e00ff */
[----:B--2---:R-:W-:-:S05]  /*1200*/  LOP3.LUT R4, R4, 0xff000000, R5, 0xb8, !PT ;  /* 0xff00000004047812 */ /* 0x004fca00078eb805 */
[----:B------:R2:W-:Y:S01]  /*1210*/  STS [UR8+0x34], R4 ;  /* 0x00003404ff007988 */ /* 0x0005e20008000808 */
[----:B------:R-:W-:Y:S05]  /*1220*/  @P3 BRA `(.L_x_41) ;  /* 0x00000000001c3947 */ /* 0x000fea0003800000 */
[----:B--2---:R-:W2:Y:S01]  /*1230*/  LDS R4, [UR8+0x38] ;  /* 0x00003808ff047984 */ /* 0x004ea20008000800 */
[----:B------:R-:W-:-:S05]  /*1240*/  IMAD.MOV.U32 R5, RZ, RZ, 0x7f ;  /* 0x0000007fff057424 */ /* 0x000fca00078e00ff */
[----:B--2---:R-:W-:-:S05]  /*1250*/  LOP3.LUT R4, R4, 0xff, R5, 0xb8, !PT ;  /* 0x000000ff04047812 */ /* 0x004fca00078eb805 */
[----:B------:R4:W-:Y:S02]  /*1260*/  STS [UR8+0x38], R4 ;  /* 0x00003804ff007988 */ /* 0x0009e40008000808 */
.L_x_40:
[----:B------:R-:W-:Y:S05]  /*1270*/  @P3 BREAK.RELIABLE B3 ;  /* 0x0000000000033942 */ /* 0x000fea0003800100 */
[----:B------:R-:W-:Y:S05]  /*1280*/  @P3 BRA `(.L_x_42) ;  /* 0x00000000000c3947 */ /* 0x000fea0003800000 */
[----:B------:R2:W-:Y:S02]  /*1290*/  STS [UR8+0x20], R3 ;  /* 0x00002003ff007988 */ /* 0x0005e40008000808 */
.L_x_41:
[----:B------:R-:W-:Y:S05]  /*12a0*/  BSYNC.RELIABLE B3 ;  /* 0x0000000000037941 */ /* 0x000fea0003800100 */
.L_x_39:
[----:B------:R2:W-:Y:S02]  /*12b0*/  @!P3 STS [UR8+0x24], R2 ;  /* 0x00002402ff00b988 */ /* 0x0005e40008000808 */
.L_x_42:
[----:B------:R-:W-:Y:S05]  /*12c0*/  BSYNC.RECONVERGENT B4 ;  /* 0x0000000000047941 */ /* 0x000fea0003800200 */
.L_x_38:
[----:B------:R-:W-:Y:S05]  /*12d0*/  WARPSYNC.ALL ;  /* 0x0000000000007948 */ /* 0x000fea0003800000 */
[----:B------:R-:W-:Y:S01]  /*12e0*/  NOP ;  /* 0x0000000000007918 */ /* 0x000fe20000000000 */
[----:B------:R-:W-:Y:S04]  /*12f0*/  BSSY.RECONVERGENT B4, `(.L_x_43) ;  /* 0x000000e000047945 */ /* 0x000fe80003800200 */
[----:B------:R-:W-:Y:S05]  /*1300*/  @P3 BRA `(.L_x_44) ;  /* 0x0000000000303947 */ /* 0x000fea0003800000 */
[----:B--23--:R-:W2:Y:S01]  /*1310*/  LDS R3, [UR8+0x34] ;  /* 0x00003408ff037984 */ /* 0x00cea20008000800 */
[----:B----4-:R-:W3:Y:S03]  /*1320*/  LDC.64 R4, c[0x0][0x3b8] ;  /* 0x0000ee00ff047b82 */ /* 0x010ee60000000a00 */
[----:B------:R-:W4:Y:S01]  /*1330*/  LDS R2, [UR8+0x1c] ;  /* 0x00001c08ff027984 */ /* 0x000f220008000800 */
[C---:B---3--:R-:W-:Y:S01]  /*1340*/  SHF.L.U64.HI R5, R4.reuse, 0x1, R5 ;  /* 0x0000000104057819 */ /* 0x048fe20000010205 */
[----:B------:R-:W-:-:S03]  /*1350*/  IMAD.SHL.U32 R4, R4, 0x2, RZ ;  /* 0x0000000204047824 */ /* 0x000fc600078e00ff */
[--C-:B------:R-:W-:Y:S02]  /*1360*/  SHF.R.U32.HI R7, RZ, 0x4, R5.reuse ;  /* 0x00000004ff077819 */ /* 0x100fe40000011605 */
[----:B------:R-:W-:-:S05]  /*1370*/  SHF.R.U64 R4, R4, 0x4, R5 ;  /* 0x0000000404047819 */ /* 0x000fca0000001205 */
[----:B------:R3:W-:Y:S01]  /*1380*/  STS [UR8+0xc], R4 ;  /* 0x00000c04ff007988 */ /* 0x0007e20008000808 */
[----:B--2---:R-:W-:Y:S02]  /*1390*/  LOP3.LUT R3, R3, 0x7, RZ, 0xb8, !PT ;  /* 0x0000000703037812 */ /* 0x004fe400078eb8ff */
[----:B----4-:R-:W-:-:S03]  /*13a0*/  LOP3.LUT R2, R2, 0xf, R7, 0xb8, !PT ;  /* 0x0000000f02027812 */ /* 0x010fc600078eb807 */
[----:B------:R3:W-:Y:S04]  /*13b0*/  STS [UR8+0x34], R3 ;  /* 0x00003403ff007988 */ /* 0x0007e80008000808 */
[----:B------:R3:W-:Y:S02]  /*13c0*/  STS [UR8+0x1c], R2 ;  /* 0x00001c02ff007988 */ /* 0x0007e40008000808 */
.L_x_44:
[----:B------:R-:W-:Y:S05]  /*13d0*/  BSYNC.RECONVERGENT B4 ;  /* 0x0000000000047941 */ /* 0x000fea0003800200 */
.L_x_43:
[----:B------:R-:W-:Y:S04]  /*13e0*/  BSSY.RECONVERGENT B5, `(.L_x_45) ;  /* 0x000001a000057945 */ /* 0x000fe80003800200 */
[----:B------:R-:W-:Y:S04]  /*13f0*/  BSSY.RELIABLE B4, `(.L_x_46) ;  /* 0x0000015000047945 */ /* 0x000fe80003800100 */
[----:B------:R-:W-:Y:S05]  /*1400*/  @P3 BRA `(.L_x_47) ;  /* 0x0000000000203947 */ /* 0x000fea0003800000 */
[----:B--23--:R-:W2:Y:S02]  /*1410*/  LDS R2, [UR8+0x34] ;  /* 0x00003408ff027984 */ /* 0x00cea40008000800 */
[----:B--2---:R-:W-:-:S05]  /*1420*/  LOP3.LUT R2, R2, 0x38, RZ, 0xb8, !PT ;  /* 0x0000003802027812 */ /* 0x004fca00078eb8ff */
[----:B------:R2:W-:Y:S01]  /*1430*/  STS [UR8+0x34], R2 ;  /* 0x00003402ff007988 */ /* 0x0005e20008000808 */
[----:B------:R-:W-:Y:S05]  /*1440*/  @P3 BRA `(.L_x_48) ;  /* 0x0000000000203947 */ /* 0x000fea0003800000 */
[----:B--2---:R-:W2:Y:S01]  /*1450*/  LDS R2, [UR8+0x8] ;  /* 0x00000808ff027984 */ /* 0x004ea20008000800 */
[----:B------:R-:W-:-:S05]  /*1460*/  IMAD.MOV.U32 R3, RZ, RZ, 0x780 ;  /* 0x00000780ff037424 */ /* 0x000fca00078e00ff */
[----:B--2---:R-:W-:-:S05]  /*1470*/  LOP3.LUT R2, R2, 0x300, R3, 0xd8, !PT ;  /* 0x0000030002027812 */ /* 0x004fca00078ed803 */
[----:B------:R2:W-:Y:S02]  /*1480*/  STS [UR8+0x8], R2 ;  /* 0x00000802ff007988 */ /* 0x0005e40008000808 */
.L_x_47:
[----:B------:R-:W-:Y:S05]  /*1490*/  @P3 BRA `(.L_x_49) ;  /* 0x0000000000283947 */ /* 0x000fea0003800000 */
[----:B--23--:R-:W2:Y:S02]  /*14a0*/  LDS R2, [UR8+0x8] ;  /* 0x00000808ff027984 */ /* 0x00cea40008000800 */
[----:B--2---:R-:W-:-:S05]  /*14b0*/  LOP3.LUT R2, R2, 0x1800, RZ, 0xb8, !PT ;  /* 0x0000180002027812 */ /* 0x004fca00078eb8ff */
[----:B------:R3:W-:Y:S02]  /*14c0*/  STS [UR8+0x8], R2 ;  /* 0x00000802ff007988 */ /* 0x0007e40008000808 */
.L_x_48:
[----:B------:R-:W-:Y:S05]  /*14d0*/  @P3 BREAK.RELIABLE B4 ;  /* 0x0000000000043942 */ /* 0x000fea0003800100 */
[----:B------:R-:W-:Y:S05]  /*14e0*/  @P3 BRA `(.L_x_50) ;  /* 0x0000000000243947 */ /* 0x000fea0003800000 */
[----:B--23--:R-:W2:Y:S01]  /*14f0*/  LDS R2, [UR8+0x8] ;  /* 0x00000808ff027984 */ /* 0x00cea20008000800 */
[----:B------:R-:W-:-:S05]  /*1500*/  IMAD.MOV.U32 R3, RZ, RZ, 0x6000 ;  /* 0x00006000ff037424 */ /* 0x000fca00078e00ff */
[----:B--2---:R-:W-:-:S04]  /*1510*/  LOP3.LUT R2, R2, 0x6000, R3, 0xd8, !PT ;  /* 0x0000600002027812 */ /* 0x004fc800078ed803 */
[----:B------:R-:W-:-:S05]  /*1520*/  LOP3.LUT R2, R2, 0x400000, RZ, 0xb8, !PT ;  /* 0x0040000002027812 */ /* 0x000fca00078eb8ff */
[----:B------:R2:W-:Y:S02]  /*1530*/  STS [UR8+0x8], R2 ;  /* 0x00000802ff007988 */ /* 0x0005e40008000808 */
.L_x_49:
[----:B------:R-:W-:Y:S05]  /*1540*/  BSYNC.RELIABLE B4 ;  /* 0x0000000000047941 */ /* 0x000fea0003800100 */
.L_x_46:
[----:B--23--:R-:W2:Y:S02]  /*1550*/  @!P3 LDS R2, [UR8+0x8] ;  /* 0x00000808ff02b984 */ /* 0x00cea40008000800 */
[----:B--2---:R-:W-:-:S05]  /*1560*/  @!P3 LOP3.LUT R2, R2, 0x8000, RZ, 0xb8, !PT ;  /* 0x000080000202b812 */ /* 0x004fca00078eb8ff */
[----:B------:R2:W-:Y:S02]  /*1570*/  @!P3 STS [UR8+0x8], R2 ;  /* 0x00000802ff00b988 */ /* 0x0005e40008000808 */
.L_x_50:
[----:B------:R-:W-:Y:S05]  /*1580*/  BSYNC.RECONVERGENT B5 ;  /* 0x0000000000057941 */ /* 0x000fea0003800200 */
.L_x_45:
[----:B------:R-:W-:Y:S05]  /*1590*/  WARPSYNC.ALL ;  /* 0x0000000000007948 */ /* 0x000fea0003800000 */
[----:B------:R-:W-:Y:S01]  /*15a0*/  NOP ;  /* 0x0000000000007918 */ /* 0x000fe20000000000 */
[----:B------:R-:W-:-:S04]  /*15b0*/  UIADD3 UR4, UPT, UPT, UR4, 0x100, URZ ;  /* 0x0000010004047890 */ /* 0x000fc8000fffe0ff */
[----:B------:R-:W-:-:S04]  /*15c0*/  UIADD3 UR23, UP0, UPT, UR4, UR16, URZ ;  /* 0x0000001004177290 */ /* 0x000fc8000ff1e0ff */
[----:B------:R-:W-:Y:S01]  /*15d0*/  ULEA.HI.X.SX32 UR28, UR4, UR17, 0x1, UP0 ;  /* 0x00000011041c7291 */ /* 0x000fe200080f0eff */
[----:B------:R-:W-:Y:S11]  /*15e0*/  @P0 BRA `(.L_x_51) ;  /* 0x0000000000380947 */ /* 0x000ff60003800000 */
[----:B--23--:R-:W2:Y:S01]  /*15f0*/  S2R R2, SR_LANEID ;  /* 0x0000000000027919 */ /* 0x00cea20000000000 */
[----:B------:R-:W-:Y:S05]  /*1600*/  WARPSYNC.ALL ;  /* 0x0000000000007948 */ /* 0x000fea0003800000 */
[----:B------:R-:W-:Y:S01]  /*1610*/  NOP ;  /* 0x0000000000007918 */ /* 0x000fe20000000000 */
[----:B--2-4-:R-:W-:-:S05]  /*1620*/  IMAD.SHL.U32 R4, R2, 0x4, RZ ;  /* 0x0000000402047824 */ /* 0x014fca00078e00ff */
[----:B------:R-:W2:Y:S01]  /*1630*/  LDS R5, [R4+UR8] ;  /* 0x0000000804057984 */ /* 0x000ea20008000800 */
[----:B------:R-:W-:Y:S01]  /*1640*/  IADD3 R2, P1, PT, R4, UR23, RZ ;  /* 0x0000001704027c10 */ /* 0x000fe2000ff3e0ff */
[----:B------:R-:W-:-:S04]  /*1650*/  UMOV UR4, UR23 ;  /* 0x0000001700047c82 */ /* 0x000fc80008000000 */
[----:B------:R-:W-:Y:S01]  /*1660*/  IMAD.X R3, RZ, RZ, UR28, P1 ;  /* 0x0000001cff037e24 */ /* 0x000fe200088e06ff */
[----:B------:R-:W-:-:S04]  /*1670*/  UMOV UR5, UR28 ;  /* 0x0000001c00057c82 */ /* 0x000fc80008000000 */
[----:B--2---:R2:W3:Y:S01]  /*1680*/  ATOMG.E.EXCH.STRONG.GPU PT, RZ, [R2], R5 ;  /* 0x0000000502ff73a8 */ /* 0x0044e200041ee100 */
[----:B------:R-:W-:-:S04]  /*1690*/  DEPBAR {5,4,3,2,1,0} ;  /* 0x0000003f0000791a */ /* 0x000fc80000000000 */
[----:B------:R-:W4:Y:S02]  /*16a0*/  CCTL.E.C.LDCU.IV.DEEP [UR4] ;  /* 0x0000000004007540 */ /* 0x000f240009c08000 */
[----:B----4-:R2:W-:Y:S01]  /*16b0*/  UTMACCTL.IV [UR4] ;  /* 0x00000000040079b9 */ /* 0x0105e20008000000 */
[----:B------:R-:W-:Y:S01]  /*16c0*/  NOP ;  /* 0x0000000000007918 */ /* 0x000fe20000000000 */
.L_x_51:
[----:B------:R-:W-:Y:S05]  /*16d0*/  @P0 BRA `(.L_x_52) ;  /* 0x00000000000c0947 */ /* 0x000fea0003800000 */
[----:B------:R0:W-:Y:S01]  /*16e0*/  UTMACMDFLUSH ;  /* 0x00000000000079b7 */ /* 0x0001e20000000000 */
[----:B------:R-:W-:Y:S05]  /*16f0*/  @P0 BRA `(.L_x_52) ;  /* 0x0000000000040947 */ /* 0x000fea0003800000 */
[----:B------:R-:W-:-:S04]  /*1700*/  DEPBAR.LE SB0, 0x0 ;  /* 0x000080000000791a */ /* 0x000fc80000000000 */
.L_x_52:
[----:B------:R-:W-:Y:S05]  /*1710*/  WARPSYNC.ALL ;  /* 0x0000000000007948 */ /* 0x000fea0003800000 */
[----:B------:R-:W-:Y:S01]  /*1720*/  NOP ;  /* 0x0000000000007918 */ /* 0x000fe20000000000 */
[----:B---3--:R-:W-:Y:S01]  /*1730*/  BAR.SYNC.DEFER_BLOCKING 0x0 ;  /* 0x0000000000007b1d */ /* 0x008fe20000010000 */
[----:B------:R-:W-:Y:S01]  /*1740*/  ISETP.GE.AND P0, PT, R10, 0x1, PT ;  /* 0x000000010a00780c */ /* 0x000fe20003f06270 */
[----:B------:R-:W-:Y:S01]  /*1750*/  USHF.L.U32 UR11, UR11, 0x7, URZ ;  /* 0x000000070b0b7899 */ /* 0x000fe200080006ff */
[----:B--2---:R-:W-:Y:S01]  /*1760*/  SHF.R.U32.HI R2, RZ, 0x5, R0 ;  /* 0x00000005ff027819 */ /* 0x004fe20000011600 */
[----:B------:R-:W-:-:S02]  /*1770*/  USHF.L.U32 UR27, UR6, 0x6, URZ ;  /* 0x00000006061b7899 */ /* 0x000fc400080006ff */
[----:B------:R-:W-:Y:S01]  /*1780*/  VOTEU.ALL UP0, P3 ;  /* 0x0000000000ff7886 */ /* 0x000fe20001800000 */
[----:B------:R-:W-:Y:S01]  /*1790*/  UMOV UR4, 0x1 ;  /* 0x0000000100047882 */ /* 0x000fe20000000000 */
[----:B------:R-:W-:Y:S01]  /*17a0*/  VOTEU.ALL UP1, P3 ;  /* 0x0000000000ff7886 */ /* 0x000fe20001820000 */
[----:B------:R-:W-:Y:S02]  /*17b0*/  R2UR UR22, R2 ;  /* 0x00000000021672ca */ /* 0x000fe400000e0000 */
[----:B------:R-:W-:-:S04]  /*17c0*/  @!UP0 UIADD3 UR16, UPT, UPT, -UR4, 0x100000, URZ ;  /* 0x0010000004108890 */ /* 0x000fc8000fffe1ff */
[----:B------:R-:W-:Y:S02]  /*17d0*/  @!UP0 USHF.L.U32 UR17, UR16, 0xb, URZ ;  /* 0x0000000b10118899 */ /* 0x000fe400080006ff */
[----:B------:R-:W-:Y:S02]  /*17e0*/  @!UP0 USHF.L.U32 UR16, UR16, 0x1, URZ ;  /* 0x0000000110108899 */ /* 0x000fe400080006ff */
[----:B------:R-:W-:-:S04]  /*17f0*/  @!UP0 UIADD3 UR4, UPT, UPT, -UR4, 0x100000, URZ ;  /* 0x0010000004048890 */ /* 0x000fc8000fffe1ff */
[----:B------:R-:W-:Y:S02]  /*1800*/  @!UP0 USHF.L.U32 UR5, UR4, 0xb, URZ ;  /* 0x0000000b04058899 */ /* 0x000fe400080006ff */
[----:B------:R-:W-:Y:S01]  /*1810*/  @!UP0 USHF.L.U32 UR4, UR4, 0x1, URZ ;  /* 0x0000000104048899 */ /* 0x000fe200080006ff */
[----:B------:R-:W-:Y:S01]  /*1820*/  VOTEU.ALL UP0, P3 ;  /* 0x0000000000ff7886 */ /* 0x000fe20001800000 */
[----:B------:R-:W2:Y:S04]  /*1830*/  FENCE.VIEW.ASYNC.S ;  /* 0x00000000000073c6 */ /* 0x000ea80000000000 */
[----:B--2---:R2:W3:Y:S06]  /*1840*/  @!UP0 SYNCS.EXCH.64 URZ, [UR8+0x3000], UR16 ;  /* 0x0030001008ff85b2 */ /* 0x0044ec0008000100 */
[----:B------:R2:W4:Y:S01]  /*1850*/  @!UP1 SYNCS.EXCH.64 URZ, [UR8+0x3010], UR4 ;  /* 0x0030100408ff95b2 */ /* 0x0005220008000100 */
[----:B------:R-:W-:Y:S05]  /*1860*/  @!P0 BRA `(.L_x_53) ;  /* 0x0000000400b88947 */ /* 0x000fea0003800000 */
[----:B---34-:R-:W-:Y:S01]  /*1870*/  BAR.SYNC.DEFER_BLOCKING 0x0 ;  /* 0x0000000000007b1d */ /* 0x018fe20000010000 */
[----:B------:R-:W-:Y:S01]  /*1880*/  @!P3 IMAD.MOV.U32 R2, RZ, RZ, 0x3000 ;  /* 0x00003000ff02b424 */ /* 0x000fe200078e00ff */
[----:B------:R-:W-:Y:S02]  /*1890*/  ELECT P1, URZ, PT ;  /* 0x0000000000ff782f */ /* 0x000fe40003820000 */
[----:B------:R-:W-:Y:S02]  /*18a0*/  ELECT P0, URZ, PT ;  /* 0x0000000000ff782f */ /* 0x000fe40003800000 */
[C---:B------:R-:W-:Y:S01]  /*18b0*/  ISETP.LT.U32.AND P1, PT, R68.reuse, 0x20, P1 ;  /* 0x000000204400780c */ /* 0x040fe20000f21070 */
[----:B------:R-:W-:Y:S01]  /*18c0*/  UIADD3 UR24, UPT, UPT, UR8, 0x2000, URZ ;  /* 0x0000200008187890 */ /* 0x000fe2000fffe0ff */
[----:B------:R-:W-:Y:S01]  /*18d0*/  ISETP.LT.U32.AND P0, PT, R68, 0x20, P0 ;  /* 0x000000204400780c */ /* 0x000fe20000701070 */
[----:B--2---:R-:W-:Y:S02]  /*18e0*/  USHF.R.U32.HI UR4, URZ, 0x4, UR8 ;  /* 0x00000004ff047899 */ /* 0x004fe40008011608 */
[----:B------:R-:W-:-:S02]  /*18f0*/  USHF.R.U32.HI UR6, URZ, 0x4, UR24 ;  /* 0x00000004ff067899 */ /* 0x000fc40008011618 */
[----:B------:R-:W-:Y:S02]  /*1900*/  USGXT.U32 UR4, UR4, 0xe ;  /* 0x0000000e0404789a */ /* 0x000fe40008000000 */
[----:B------:R-:W-:Y:S01]  /*1910*/  USGXT.U32 UR6, UR6, 0xe ;  /* 0x0000000e0606789a */ /* 0x000fe20008000000 */
[----:B------:R-:W-:Y:S01]  /*1920*/  UMOV UR20, 0xfffffffe ;  /* 0xfffffffe00147882 */ /* 0x000fe20000000000 */
[----:B------:R-:W-:Y:S02]  /*1930*/  UMOV UR21, 0x7fffbfdf ;  /* 0x7fffbfdf00157882 */ /* 0x000fe40000000000 */
[----:B------:R-:W-:Y:S01]  /*1940*/  VOTEU.ANY UP0, P1 ;  /* 0x0000000000ff7886 */ /* 0x000fe20000800100 */
[----:B------:R-:W-:Y:S01]  /*1950*/  VOTEU.ANY UP2, P1 ;  /* 0x0000000000ff7886 */ /* 0x000fe20000840100 */
[----:B------:R-:W-:Y:S01]  /*1960*/  VOTEU.ANY UP1, P0 ;  /* 0x0000000000ff7886 */ /* 0x000fe20000020100 */
[----:B------:R-:W-:Y:S01]  /*1970*/  VOTEU.ANY UP3, P0 ;  /* 0x0000000000ff7886 */ /* 0x000fe20000060100 */
[----:B------:R-:W-:Y:S01]  /*1980*/  UMOV UR5, URZ ;  /* 0x000000ff00057c82 */ /* 0x000fe20008000000 */
[----:B------:R2:W-:Y:S01]  /*1990*/  @!P3 SYNCS.ARRIVE.TRANS64 RZ, [UR8+0x3000], R2 ;  /* 0x00300002ffffb9a7 */ /* 0x0005e20008000008 */
[----:B------:R3:W-:Y:S06]  /*19a0*/  MEMBAR.ALL.CTA ;  /* 0x0000000000007992 */ /* 0x0007ec0000008000 */
[----:B---3--:R-:W3:Y:S01]  /*19b0*/  FENCE.VIEW.ASYNC.S ;  /* 0x00000000000073c6 */ /* 0x008ee20000000000 */
[----:B------:R-:W-:Y:S01]  /*19c0*/  @UP0 UIADD3 UR9, UPT, UPT, UR8, 0x3000, URZ ;  /* 0x0000300008090890 */ /* 0x000fe2000fffe0ff */
[----:B------:R-:W-:Y:S01]  /*19d0*/  @UP0 UMOV UR10, URZ ;  /* 0x000000ff000a0c82 */ /* 0x000fe20008000000 */
[----:B------:R-:W-:Y:S01]  /*19e0*/  @UP1 UIADD3 UR25, UPT, UPT, UR8, 0x3000, URZ ;  /* 0x0000300008191890 */ /* 0x000fe2000fffe0ff */
[----:B------:R-:W-:Y:S01]  /*19f0*/  @UP1 UMOV UR26, URZ ;  /* 0x000000ff001a1c82 */ /* 0x000fe20008000000 */
[----:B------:R-:W-:Y:S01]  /*1a00*/  UMOV UR7, URZ ;  /* 0x000000ff00077c82 */ /* 0x000fe20008000000 */
[----:B------:R-:W-:-:S02]  /*1a10*/  UIADD3.64 UR18, UPT, UPT, UR4, -UR20, URZ ;  /* 0x8000001404127297 */ /* 0x000fc4000fffe0ff */
[----:B------:R-:W-:Y:S02]  /*1a20*/  UIADD3.64 UR20, UPT, UPT, UR6, -UR20, URZ ;  /* 0x8000001406147297 */ /* 0x000fe4000fffe0ff */
[----:B------:R-:W-:Y:S01]  /*1a30*/  UISETP.NE.U32.AND UP0, UPT, UR22, URZ, UPT ;  /* 0x000000ff1600728c */ /* 0x000fe2000bf05070 */
[----:B------:R-:W-:Y:S01]  /*1a40*/  UMOV UR16, UR4 ;  /* 0x0000000400107c82 */ /* 0x000fe20008000000 */
[----:B------:R-:W-:Y:S01]  /*1a50*/  UMOV UR17, 0x80004020 ;  /* 0x8000402000117882 */ /* 0x000fe20000000000 */
[----:B------:R-:W-:Y:S01]  /*1a60*/  UMOV UR7, 0x80004020 ;  /* 0x8000402000077882 */ /* 0x000fe20000000000 */
[----:B---3--:R-:W-:Y:S06]  /*1a70*/  BAR.SYNC.DEFER_BLOCKING 0x0 ;  /* 0x0000000000007b1d */ /* 0x008fec0000010000 */
[----:B------:R2:W-:Y:S02]  /*1a80*/  @UP2 UTMALDG.2D [UR8], [UR12] ;  /* 0x000000080c0025b4 */ /* 0x0005e40008008000 */
[----:B------:R-:W-:Y:S06]  /*1a90*/  BAR.SYNC.DEFER_BLOCKING 0x0 ;  /* 0x0000000000007b1d */ /* 0x000fec0000010000 */
[----:B------:R2:W-:Y:S02]  /*1aa0*/  @UP3 UTMALDG.2D [UR24], [UR14] ;  /* 0x000000180e0035b4 */ /* 0x0005e40008008000 */
[----:B------:R-:W-:Y:S06]  /*1ab0*/  BAR.SYNC.DEFER_BLOCKING 0x0 ;  /* 0x0000000000007b1d */ /* 0x000fec0000010000 */
[----:B------:R-:W3:Y:S02]  /*1ac0*/  SYNCS.PHASECHK.TRANS64.TRYWAIT P0, [UR8+0x3000], RZ ;  /* 0x003000ffff0075a7 */ /* 0x000ee40008001108 */
[----:B--23--:R-:W-:Y:S05]  /*1ad0*/  @!P0 BRA `(.L_x_54) ;  /* 0x0000000c00048947 */ /* 0x00cfea0003800000 */
.L_x_66:
[----:B------:R-:W-:Y:S05]  /*1ae0*/  BRA.U UP0, `(.L_x_55) ;  /* 0x00000001001c7547 */ /* 0x000fea000b800000 */
[----:B------:R-:W-:Y:S01]  /*1af0*/  UMOV UR4, 0x0 ;  /* 0x0000000000047882 */ /* 0x000fe20000000000 */
[----:B------:R-:W-:Y:S01]  /*1b00*/  UMOV UR5, 0x8100010 ;  /* 0x0810001000057882 */ /* 0x000fe20000000000 */
[----:B------:R-:W-:Y:S01]  /*1b10*/  UMOV UR24, 0x0 ;  /* 0x0000000000187882 */ /* 0x000fe20000000000 */
[----:B------:R-:W-:Y:S01]  /*1b20*/  UMOV UR25, 0x8100010 ;  /* 0x0810001000197882 */ /* 0x000fe20000000000 */
[----:B------:R2:W-:Y:S01]  /*1b30*/  UTCHMMA gdesc[UR16], gdesc[UR6], tmem[UR29], tmem[UR4], idesc[UR5], !UPT ;  /* 0x00ff0406100075ea */ /* 0x0005e2000f80001d */
[----:B------:R2:W-:Y:S01]  /*1b40*/  UTCHMMA gdesc[UR18], gdesc[UR20], tmem[UR29], tmem[UR24], idesc[UR25], UPT ;  /* 0x00ff1814120075ea */ /* 0x0005e2000b80001d */
[----:B------:R-:W-:Y:S02]  /*1b50*/  NOP ;  /* 0x0000000000007918 */ /* 0x000fe40000000000 */
.L_x_55:
[----:B------:R-:W-:Y:S01]  /*1b60*/  ELECT P0, URZ, PT ;  /* 0x0000000000ff782f */ /* 0x000fe20003800000 */
[----:B--2---:R-:W-:-:S03]  /*1b70*/  UIADD3 UR4, UPT, UPT, UR8, 0x3010, URZ ;  /* 0x0000301008047890 */ /* 0x004fc6000fffe0ff */
[----:B------:R-:W-:Y:S01]  /*1b80*/  ISETP.LT.U32.AND P0, PT, R68, 0x20, P0 ;  /* 0x000000204400780c */ /* 0x000fe20000701070 */
[----:B------:R-:W-:-:S12]  /*1b90*/  UMOV UR5, URZ ;  /* 0x000000ff00057c82 */ /* 0x000fd80008000000 */
[----:B------:R-:W-:Y:S01]  /*1ba0*/  VOTEU.ANY UP0, P0 ;  /* 0x0000000000ff7886 */ /* 0x000fe20000000100 */
[----:B------:R-:W-:Y:S01]  /*1bb0*/  VOTEU.ANY UP1, P0 ;  /* 0x0000000000ff7886 */ /* 0x000fe20000020100 */
[----:B------:R-:W-:-:S03]  /*1bc0*/  ISETP.GE.U32.AND P0, PT, R10, 0x21, PT ;  /* 0x000000210a00780c */ /* 0x000fc60003f06070 */
[----:B------:R-:W-:Y:S02]  /*1bd0*/  @UP0 UMOV UR9, UR4 ;  /* 0x0000000400090c82 */ /* 0x000fe40008000000 */
[----:B------:R2:W-:Y:S01]  /*1be0*/  @UP1 UTCBAR [UR9], URZ ;  /* 0x000000ff090013e9 */ /* 0x0005e200080000ff */
[----:B------:R-:W-:Y:S06]  /*1bf0*/  BAR.SYNC.DEFER_BLOCKING 0x0 ;  /* 0x0000000000007b1d */ /* 0x000fec0000010000 */
[----:B------:R-:W3:Y:S02]  /*1c00*/  SYNCS.PHASECHK.TRANS64.TRYWAIT P1, [UR8+0x3010], RZ ;  /* 0x003010ffff0075a7 */ /* 0x000ee40008021108 */
[----:B--23--:R-:W-:Y:S05]  /*1c10*/  @!P1 BRA `(.L_x_56) ;  /* 0x0000000800c09947 */ /* 0x00cfea0003800000 */
.L_x_67:
[----:B------:R-:W-:Y:S05]  /*1c20*/  @!P0 BRA `(.L_x_53) ;  /* 0x0000000000c88947 */ /* 0x000fea0003800000 */
[----:B------:R-:W-:Y:S01]  /*1c30*/  IMAD.MOV.U32 R2, RZ, RZ, 0x1 ;  /* 0x00000001ff027424 */ /* 0x000fe200078e00ff */
[----:B------:R-:W2:Y:S01]  /*1c40*/  LDCU UR32, c[0x0][0x3a0] ;  /* 0x00007400ff2077ac */ /* 0x000ea20008000800 */
[----:B------:R-:W-:-:S05]  /*1c50*/  UMOV UR10, 0x20 ;  /* 0x00000020000a7882 */ /* 0x000fca0000000000 */
.L_x_60:
[----:B------:R-:W-:Y:S01]  /*1c60*/  BAR.SYNC.DEFER_BLOCKING 0x0 ;  /* 0x0000000000007b1d */ /* 0x000fe20000010000 */
[----:B------:R-:W-:Y:S01]  /*1c70*/  @!P3 IMAD.MOV.U32 R3, RZ, RZ, 0x3000 ;  /* 0x00003000ff03b424 */ /* 0x000fe200078e00ff */
[----:B------:R-:W-:Y:S02]  /*1c80*/  ELECT P1, URZ, PT ;  /* 0x0000000000ff782f */ /* 0x000fe40003820000 */
[----:B------:R-:W-:Y:S02]  /*1c90*/  ELECT P0, URZ, PT ;  /* 0x0000000000ff782f */ /* 0x000fe40003800000 */
[C---:B------:R-:W-:Y:S01]  /*1ca0*/  ISETP.LT.U32.AND P1, PT, R68.reuse, 0x20, P1 ;  /* 0x000000204400780c */ /* 0x040fe20000f21070 */
[----:B------:R-:W-:Y:S01]  /*1cb0*/  UMOV UR26, UR10 ;  /* 0x0000000a001a7c82 */ /* 0x000fe20008000000 */
[----:B------:R-:W-:-:S11]  /*1cc0*/  ISETP.LT.U32.AND P0, PT, R68, 0x20, P0 ;  /* 0x000000204400780c */ /* 0x000fd60000701070 */
[----:B------:R-:W-:Y:S02]  /*1cd0*/  VOTEU.ANY UP0, P1 ;  /* 0x0000000000ff7886 */ /* 0x000fe40000800100 */
[----:B------:R-:W-:Y:S01]  /*1ce0*/  VOTEU.ANY UP1, P0 ;  /* 0x0000000000ff7886 */ /* 0x000fe20000020100 */
[----:B------:R3:W-:Y:S01]  /*1cf0*/  @!P3 SYNCS.ARRIVE.TRANS64 RZ, [UR8+0x3000], R3 ;  /* 0x00300003ffffb9a7 */ /* 0x0007e20008000008 */
[----:B------:R4:W-:Y:S06]  /*1d00*/  MEMBAR.ALL.CTA ;  /* 0x0000000000007992 */ /* 0x0009ec0000008000 */
[----:B----4-:R-:W4:Y:S01]  /*1d10*/  FENCE.VIEW.ASYNC.S ;  /* 0x00000000000073c6 */ /* 0x010f220000000000 */
[----:B------:R-:W-:Y:S01]  /*1d20*/  @UP0 UIADD3 UR9, UPT, UPT, UR8, 0x3000, URZ ;  /* 0x0000300008090890 */ /* 0x000fe2000fffe0ff */
[----:B----4-:R-:W-:Y:S01]  /*1d30*/  VOTEU.ANY UP0, P1 ;  /* 0x0000000000ff7886 */ /* 0x010fe20000800100 */
[----:B------:R-:W-:-:S02]  /*1d40*/  @UP1 UIADD3 UR24, UPT, UPT, UR8, 0x2000, URZ ;  /* 0x0000200008181890 */ /* 0x000fc4000fffe0ff */
[----:B------:R-:W-:Y:S01]  /*1d50*/  @UP1 UIADD3 UR25, UPT, UPT, UR8, 0x3000, URZ ;  /* 0x0000300008191890 */ /* 0x000fe2000fffe0ff */
[----:B---3--:R-:W-:Y:S01]  /*1d60*/  IMAD.U32 R3, R2, -0x80000000, RZ ;  /* 0x8000000002037824 */ /* 0x008fe200078e00ff */
[----:B------:R-:W-:Y:S01]  /*1d70*/  VOTEU.ANY UP1, P0 ;  /* 0x0000000000ff7886 */ /* 0x000fe20000020100 */
[----:B------:R-:W-:Y:S06]  /*1d80*/  BAR.SYNC.DEFER_BLOCKING 0x0 ;  /* 0x0000000000007b1d */ /* 0x000fec0000010000 */
[----:B------:R3:W-:Y:S01]  /*1d90*/  @UP0 UTMALDG.2D [UR8], [UR12] ;  /* 0x000000080c0005b4 */ /* 0x0007e20008008000 */
[----:B------:R-:W-:Y:S01]  /*1da0*/  UISETP.NE.U32.AND UP0, UPT, UR22, URZ, UPT ;  /* 0x000000ff1600728c */ /* 0x000fe2000bf05070 */
[----:B------:R-:W-:Y:S06]  /*1db0*/  BAR.SYNC.DEFER_BLOCKING 0x0 ;  /* 0x0000000000007b1d */ /* 0x000fec0000010000 */
[----:B------:R3:W-:Y:S02]  /*1dc0*/  @UP1 UTMALDG.2D [UR24], [UR14] ;  /* 0x000000180e0015b4 */ /* 0x0007e40008008000 */
[----:B------:R-:W-:Y:S06]  /*1dd0*/  BAR.SYNC.DEFER_BLOCKING 0x0 ;  /* 0x0000000000007b1d */ /* 0x000fec0000010000 */
[----:B------:R-:W4:Y:S02]  /*1de0*/  SYNCS.PHASECHK.TRANS64.TRYWAIT P0, [UR8+0x3000], R3 ;  /* 0x00300003ff0075a7 */ /* 0x000f240008001108 */
[----:B---34-:R-:W-:Y:S05]  /*1df0*/  @!P0 BRA `(.L_x_57) ;  /* 0x0000000800548947 */ /* 0x018fea0003800000 */
.L_x_68:
[----:B------:R-:W-:Y:S05]  /*1e00*/  BRA.U UP0, `(.L_x_58) ;  /* 0x00000001001c7547 */ /* 0x000fea000b800000 */
[----:B------:R-:W-:Y:S01]  /*1e10*/  UMOV UR24, 0x0 ;  /* 0x0000000000187882 */ /* 0x000fe20000000000 */
[----:B------:R-:W-:Y:S01]  /*1e20*/  UMOV UR25, 0x8100010 ;  /* 0x0810001000197882 */ /* 0x000fe20000000000 */
[----:B------:R-:W-:Y:S01]  /*1e30*/  UMOV UR30, 0x0 ;  /* 0x00000000001e7882 */ /* 0x000fe20000000000 */
[----:B------:R-:W-:Y:S01]  /*1e40*/  UMOV UR31, 0x8100010 ;  /* 0x08100010001f7882 */ /* 0x000fe20000000000 */
[----:B------:R3:W-:Y:S01]  /*1e50*/  UTCHMMA gdesc[UR16], gdesc[UR6], tmem[UR29], tmem[UR24], idesc[UR25], UPT ;  /* 0x00ff1806100075ea */ /* 0x0007e2000b80001d */
[----:B------:R3:W-:Y:S01]  /*1e60*/  UTCHMMA gdesc[UR18], gdesc[UR20], tmem[UR29], tmem[UR30], idesc[UR31], UPT ;  /* 0x00ff1e14120075ea */ /* 0x0007e2000b80001d */
[----:B------:R-:W-:Y:S02]  /*1e70*/  NOP ;  /* 0x0000000000007918 */ /* 0x000fe40000000000 */
.L_x_58:
[----:B------:R-:W-:-:S04]  /*1e80*/  ELECT P0, URZ, PT ;  /* 0x0000000000ff782f */ /* 0x000fc80003800000 */
[----:B------:R-:W-:-:S13]  /*1e90*/  ISETP.LT.U32.AND P0, PT, R68, 0x20, P0 ;  /* 0x000000204400780c */ /* 0x000fda0000701070 */
[----:B------:R-:W-:Y:S01]  /*1ea0*/  VOTEU.ANY UP0, P0 ;  /* 0x0000000000ff7886 */ /* 0x000fe20000000100 */
[----:B------:R-:W-:-:S04]  /*1eb0*/  VOTEU.ANY UP1, P0 ;  /* 0x0000000000ff7886 */ /* 0x000fc80000020100 */
[----:B------:R-:W-:Y:S02]  /*1ec0*/  @UP0 UMOV UR9, UR4 ;  /* 0x0000000400090c82 */ /* 0x000fe40008000000 */
[----:B------:R4:W-:Y:S01]  /*1ed0*/  @UP1 UTCBAR [UR9], URZ ;  /* 0x000000ff090013e9 */ /* 0x0009e200080000ff */
[----:B------:R-:W-:Y:S06]  /*1ee0*/  BAR.SYNC.DEFER_BLOCKING 0x0 ;  /* 0x0000000000007b1d */ /* 0x000fec0000010000 */
[----:B------:R-:W3:Y:S02]  /*1ef0*/  SYNCS.PHASECHK.TRANS64.TRYWAIT P0, [UR8+0x3010], R3 ;  /* 0x00301003ff0075a7 */ /* 0x000ee40008001108 */
[----:B---34-:R-:W-:Y:S05]  /*1f00*/  @!P0 BRA `(.L_x_59) ;  /* 0x00000008001c8947 */ /* 0x018fea0003800000 */
.L_x_69:
[----:B------:R-:W-:Y:S01]  /*1f10*/  UIADD3 UR10, UPT, UPT, UR10, 0x20, URZ ;  /* 0x000000200a0a7890 */ /* 0x000fe2000fffe0ff */
[----:B------:R-:W-:-:S03]  /*1f20*/  LOP3.LUT R2, R2, 0x1, RZ, 0x3c, !PT ;  /* 0x0000000102027812 */ /* 0x000fc600078e3cff */
[----:B--2---:R-:W-:-:S09]  /*1f30*/  UISETP.GE.AND UP0, UPT, UR10, UR32, UPT ;  /* 0x000000200a00728c */ /* 0x004fd2000bf06270 */
[----:B------:R-:W-:Y:S05]  /*1f40*/  BRA.U !UP0, `(.L_x_60) ;  /* 0xfffffffd08447547 */ /* 0x000fea000b83ffff */
.L_x_53:
[----:B---34-:R-:W-:Y:S06]  /*1f50*/  BAR.SYNC.DEFER_BLOCKING 0x0 ;  /* 0x0000000000007b1d */ /* 0x018fec0000010000 */
[----:B------:R-:W-:Y:S04]  /*1f60*/  BSSY.RECONVERGENT B5, `(.L_x_61) ;  /* 0x0000004000057945 */ /* 0x000fe80003800200 */
[----:B------:R-:W-:Y:S05]  /*1f70*/  @P3 BRA `(.L_x_62) ;  /* 0x0000000000083947 */ /* 0x000fea0003800000 */
[----:B------:R-:W3:Y:S02]  /*1f80*/  SYNCS.CCTL.IV [UR8+0x3000] ;  /* 0x00300000ff0079b1 */ /* 0x000ee40008000008 */
[----:B---3--:R-:W3:Y:S02]  /*1f90*/  SYNCS.CCTL.IV [UR8+0x3010] ;  /* 0x00301000ff0079b1 */ /* 0x008ee40008000008 */
.L_x_62:
[----:B--2---:R-:W-:Y:S05]  /*1fa0*/  BSYNC.RECONVERGENT B5 ;  /* 0x0000000000057941 */ /* 0x004fea0003800200 */
.L_x_61:
[----:B------:R-:W-:Y:S01]  /*1fb0*/  USHF.L.U32 UR22, UR22, 0x15, URZ ;  /* 0x0000001516167899 */ /* 0x000fe200080006ff */
[C---:B------:R-:W-:Y:S01]  /*1fc0*/  IMAD.SHL.U32 R2, R0.reuse, 0x80, RZ ;  /* 0x0000008000027824 */ /* 0x040fe200078e00ff */
[----:B------:R-:W-:Y:S01]  /*1fd0*/  ELECT P0, URZ, PT ;  /* 0x0000000000ff782f */ /* 0x000fe20003800000 */
[----:B------:R-:W-:Y:S01]  /*1fe0*/  IMAD.SHL.U32 R3, R0, 0x10, RZ ;  /* 0x0000001000037824 */ /* 0x000fe200078e00ff */
[----:B------:R-:W-:Y:S02]  /*1ff0*/  ULOP3.LUT UR22, UR22, 0x600000, URZ, 0xc0, !UPT ;  /* 0x0060000016167892 */ /* 0x000fe4000f8ec0ff */
[----:B------:R-:W-:Y:S01]  /*2000*/  LOP3.LUT R0, R2, 0x3f80, RZ, 0xc0, !PT ;  /* 0x00003f8002007812 */ /* 0x000fe200078ec0ff */
[----:B------:R-:W-:Y:S01]  /*2010*/  UMOV UR9, UR27 ;  /* 0x0000001b00097c82 */ /* 0x000fe20008000000 */
[----:B------:R-:W-:Y:S01]  /*2020*/  UIADD3 UR22, UPT, UPT, UR29, UR22, URZ ;  /* 0x000000161d167290 */ /* 0x000fe2000fffe0ff */
[----:B------:R-:W-:Y:S01]  /*2030*/  ISETP.LT.U32.AND P0, PT, R68, 0x20, P0 ;  /* 0x000000204400780c */ /* 0x000fe20000701070 */
[----:B------:R-:W-:Y:S01]  /*2040*/  UMOV UR10, UR11 ;  /* 0x0000000b000a7c82 */ /* 0x000fe20008000000 */
[----:B------:R-:W-:-:S04]  /*2050*/  LOP3.LUT R0, R0, 0x70, R3, 0xf8, !PT ;  /* 0x0000007000007812 */ /* 0x000fc800078ef803 */
[C---:B------:R-:W-:Y:S02]  /*2060*/  LOP3.LUT R2, R0.reuse, 0x10, RZ, 0x3c, !PT ;  /* 0x0000001000027812 */ /* 0x040fe400078e3cff */
[----:B-----5:R-:W2:Y:S01]  /*2070*/  LDTM.x64 R4, tmem[UR22] ;  /* 0x00000016000479ee */ /* 0x020ea20008340000 */
[----:B------:R-:W-:Y:S01]  /*2080*/  NOP ;  /* 0x0000000000007918 */ /* 0x000fe20000000000 */
[----:B------:R-:W-:-:S03]  /*2090*/  LOP3.LUT R3, R0, 0x20, RZ, 0x3c, !PT ;  /* 0x0000002000037812 */ /* 0x000fc600078e3cff */
[----:B--2---:R-:W-:Y:S01]  /*20a0*/  VOTEU.ANY UP0, P0 ;  /* 0x0000000000ff7886 */ /* 0x004fe20000000100 */
[----:B------:R-:W-:-:S04]  /*20b0*/  VOTEU.ANY UP1, P0 ;  /* 0x0000000000ff7886 */ /* 0x000fc80000020100 */
[----:B------:R-:W-:Y:S01]  /*20c0*/  @UP0 UMOV UR4, UR23 ;  /* 0x0000001700040c82 */ /* 0x000fe20008000000 */
[----:B------:R-:W-:Y:S01]  /*20d0*/  @UP0 UMOV UR5, UR28 ;  /* 0x0000001c00050c82 */ /* 0x000fe20008000000 */
[----:B---3--:R-:W-:Y:S01]  /*20e0*/  BAR.SYNC.DEFER_BLOCKING 0x0 ;  /* 0x0000000000007b1d */ /* 0x008fe20000010000 */
[----:B------:R-:W-:Y:S02]  /*20f0*/  F2FP.F16.F32.PACK_AB R4, R5, R4 ;  /* 0x000000040504723e */ /* 0x000fe400000000ff */
[----:B------:R-:W-:Y:S02]  /*2100*/  F2FP.F16.F32.PACK_AB R5, R7, R6 ;  /* 0x000000060705723e */ /* 0x000fe400000000ff */
[----:B------:R-:W-:Y:S02]  /*2110*/  F2FP.F16.F32.PACK_AB R12, R13, R12 ;  /* 0x0000000c0d0c723e */ /* 0x000fe400000000ff */
[----:B------:R-:W-:Y:S02]  /*2120*/  F2FP.F16.F32.PACK_AB R6, R9, R8 ;  /* 0x000000080906723e */ /* 0x000fe400000000ff */
[----:B------:R-:W-:-:S02]  /*2130*/  F2FP.F16.F32.PACK_AB R7, R11, R10 ;  /* 0x0000000a0b07723e */ /* 0x000fc400000000ff */
[----:B------:R-:W-:Y:S02]  /*2140*/  F2FP.F16.F32.PACK_AB R13, R15, R14 ;  /* 0x0000000e0f0d723e */ /* 0x000fe400000000ff */
[----:B------:R-:W-:Y:S01]  /*2150*/  F2FP.F16.F32.PACK_AB R20, R21, R20 ;  /* 0x000000141514723e */ /* 0x000fe200000000ff */
[----:B------:R2:W-:Y:S01]  /*2160*/  STS.128 [R0+UR8], R4 ;  /* 0x0000000400007988 */ /* 0x0005e20008000c08 */
[----:B------:R-:W-:Y:S02]  /*2170*/  F2FP.F16.F32.PACK_AB R14, R17, R16 ;  /* 0x00000010110e723e */ /* 0x000fe400000000ff */
[----:B------:R-:W-:Y:S02]  /*2180*/  F2FP.F16.F32.PACK_AB R15, R19, R18 ;  /* 0x00000012130f723e */ /* 0x000fe400000000ff */
[----:B------:R-:W-:Y:S02]  /*2190*/  F2FP.F16.F32.PACK_AB R21, R23, R22 ;  /* 0x000000161715723e */ /* 0x000fe400000000ff */
[----:B------:R-:W-:Y:S01]  /*21a0*/  F2FP.F16.F32.PACK_AB R28, R29, R28 ;  /* 0x0000001c1d1c723e */ /* 0x000fe200000000ff */
[----:B------:R2:W-:Y:S01]  /*21b0*/  STS.128 [R2+UR8], R12 ;  /* 0x0000000c02007988 */ /* 0x0005e20008000c08 */
[----:B------:R-:W-:-:S02]  /*21c0*/  F2FP.F16.F32.PACK_AB R22, R25, R24 ;  /* 0x000000181916723e */ /* 0x000fc400000000ff */
[----:B------:R-:W-:Y:S02]  /*21d0*/  F2FP.F16.F32.PACK_AB R23, R27, R26 ;  /* 0x0000001a1b17723e */ /* 0x000fe400000000ff */
[----:B------:R-:W-:Y:S02]  /*21e0*/  F2FP.F16.F32.PACK_AB R29, R31, R30 ;  /* 0x0000001e1f1d723e */ /* 0x000fe400000000ff */
[----:B------:R-:W-:Y:S01]  /*21f0*/  F2FP.F16.F32.PACK_AB R36, R37, R36 ;  /* 0x000000242524723e */ /* 0x000fe200000000ff */
[----:B------:R2:W-:Y:S01]  /*2200*/  STS.128 [R3+UR8], R20 ;  /* 0x0000001403007988 */ /* 0x0005e20008000c08 */
[----:B------:R-:W-:Y:S02]  /*2210*/  F2FP.F16.F32.PACK_AB R30, R33, R32 ;  /* 0x00000020211e723e */ /* 0x000fe400000000ff */
[----:B------:R-:W-:Y:S02]  /*2220*/  F2FP.F16.F32.PACK_AB R31, R35, R34 ;  /* 0x00000022231f723e */ /* 0x000fe400000000ff */
[----:B------:R-:W-:-:S02]  /*2230*/  F2FP.F16.F32.PACK_AB R37, R39, R38 ;  /* 0x000000262725723e */ /* 0x000fc400000000ff */
[----:B------:R-:W-:Y:S02]  /*2240*/  F2FP.F16.F32.PACK_AB R44, R45, R44 ;  /* 0x0000002c2d2c723e */ /* 0x000fe400000000ff */
[----:B------:R-:W-:Y:S02]  /*2250*/  LOP3.LUT R8, R0, 0x30, RZ, 0x3c, !PT ;  /* 0x0000003000087812 */ /* 0x000fe400078e3cff */
[----:B------:R-:W-:Y:S02]  /*2260*/  F2FP.F16.F32.PACK_AB R38, R41, R40 ;  /* 0x000000282926723e */ /* 0x000fe400000000ff */
[----:B------:R-:W-:Y:S01]  /*2270*/  F2FP.F16.F32.PACK_AB R39, R43, R42 ;  /* 0x0000002a2b27723e */ /* 0x000fe200000000ff */
[----:B------:R2:W-:Y:S01]  /*2280*/  STS.128 [R8+UR8], R28 ;  /* 0x0000001c08007988 */ /* 0x0005e20008000c08 */
[----:B------:R-:W-:Y:S02]  /*2290*/  F2FP.F16.F32.PACK_AB R45, R47, R46 ;  /* 0x0000002e2f2d723e */ /* 0x000fe400000000ff */
[----:B------:R-:W-:-:S02]  /*22a0*/  F2FP.F16.F32.PACK_AB R52, R53, R52 ;  /* 0x000000343534723e */ /* 0x000fc400000000ff */
[C---:B------:R-:W-:Y:S02]  /*22b0*/  LOP3.LUT R9, R0.reuse, 0x40, RZ, 0x3c, !PT ;  /* 0x0000004000097812 */ /* 0x040fe400078e3cff */
[----:B------:R-:W-:Y:S02]  /*22c0*/  F2FP.F16.F32.PACK_AB R46, R49, R48 ;  /* 0x00000030312e723e */ /* 0x000fe400000000ff */
[----:B------:R-:W-:Y:S01]  /*22d0*/  F2FP.F16.F32.PACK_AB R47, R51, R50 ;  /* 0x00000032332f723e */ /* 0x000fe200000000ff */
[----:B------:R2:W-:Y:S01]  /*22e0*/  STS.128 [R9+UR8], R36 ;  /* 0x0000002409007988 */ /* 0x0005e20008000c08 */
[----:B------:R-:W-:Y:S02]  /*22f0*/  F2FP.F16.F32.PACK_AB R53, R55, R54 ;  /* 0x000000363735723e */ /* 0x000fe400000000ff */
[----:B------:R-:W-:Y:S02]  /*2300*/  F2FP.F16.F32.PACK_AB R60, R61, R60 ;  /* 0x0000003c3d3c723e */ /* 0x000fe400000000ff */
[----:B------:R-:W-:-:S02]  /*2310*/  LOP3.LUT R10, R0, 0x50, RZ, 0x3c, !PT ;  /* 0x00000050000a7812 */ /* 0x000fc400078e3cff */
[----:B------:R-:W-:Y:S02]  /*2320*/  F2FP.F16.F32.PACK_AB R54, R57, R56 ;  /* 0x000000383936723e */ /* 0x000fe400000000ff */
[----:B------:R-:W-:Y:S01]  /*2330*/  F2FP.F16.F32.PACK_AB R55, R59, R58 ;  /* 0x0000003a3b37723e */ /* 0x000fe200000000ff */
[----:B------:R2:W-:Y:S01]  /*2340*/  STS.128 [R10+UR8], R44 ;  /* 0x0000002c0a007988 */ /* 0x0005e20008000c08 */
[----:B------:R-:W-:Y:S02]  /*2350*/  F2FP.F16.F32.PACK_AB R61, R63, R62 ;  /* 0x0000003e3f3d723e */ /* 0x000fe400000000ff */
[C---:B------:R-:W-:Y:S02]  /*2360*/  LOP3.LUT R11, R0.reuse, 0x60, RZ, 0x3c, !PT ;  /* 0x00000060000b7812 */ /* 0x040fe400078e3cff */
[----:B------:R-:W-:Y:S02]  /*2370*/  F2FP.F16.F32.PACK_AB R62, R65, R64 ;  /* 0x00000040413e723e */ /* 0x000fe400000000ff */
[----:B------:R-:W-:Y:S01]  /*2380*/  F2FP.F16.F32.PACK_AB R63, R67, R66 ;  /* 0x00000042433f723e */ /* 0x000fe200000000ff */
[----:B------:R2:W-:Y:S01]  /*2390*/  STS.128 [R11+UR8], R52 ;  /* 0x000000340b007988 */ /* 0x0005e20008000c08 */
[----:B------:R-:W-:-:S05]  /*23a0*/  LOP3.LUT R16, R0, 0x70, RZ, 0x3c, !PT ;  /* 0x0000007000107812 */ /* 0x000fca00078e3cff */
[----:B------:R2:W-:Y:S01]  /*23b0*/  STS.128 [R16+UR8], R60 ;  /* 0x0000003c10007988 */ /* 0x0005e20008000c08 */
[----:B------:R3:W-:Y:S06]  /*23c0*/  MEMBAR.ALL.CTA ;  /* 0x0000000000007992 */ /* 0x0007ec0000008000 */
[----:B---3--:R-:W3:Y:S02]  /*23d0*/  FENCE.VIEW.ASYNC.S ;  /* 0x00000000000073c6 */ /* 0x008ee40000000000 */
[----:B---3--:R-:W-:Y:S06]  /*23e0*/  BAR.SYNC.DEFER_BLOCKING 0x0 ;  /* 0x0000000000007b1d */ /* 0x008fec0000010000 */
[----:B------:R2:W-:Y:S01]  /*23f0*/  @UP1 UTMASTG.2D [UR8], [UR4] ;  /* 0x00000008040013b5 */ /* 0x0005e20008008000 */
[----:B------:R0:W-:Y:S01]  /*2400*/  UTMACMDFLUSH ;  /* 0x00000000000079b7 */ /* 0x0001e20000000000 */
[----:B------:R-:W-:-:S04]  /*2410*/  DEPBAR.LE SB0, 0x0 ;  /* 0x000080000000791a */ /* 0x000fc80000000000 */
[----:B------:R-:W-:Y:S08]  /*2420*/  BAR.SYNC.DEFER_BLOCKING 0x0 ;  /* 0x0000000000007b1d */ /* 0x000ff00000010000 */
[----:B------:R-:W-:Y:S06]  /*2430*/  BAR.SYNC.DEFER_BLOCKING 0x0 ;  /* 0x0000000000007b1d */ /* 0x000fec0000010000 */
[----:B--2---:R-:W-:Y:S05]  /*2440*/  @P2 BRA `(.L_x_63) ;  /* 0x0000000000a02947 */ /* 0x004fea0003800000 */
[----:B------:R-:W2:Y:S01]  /*2450*/  S2UR UR5, SR_CgaCtaId ;  /* 0x00000000000579c3 */ /* 0x000ea20000008800 */
[----:B------:R-:W-:Y:S01]  /*2460*/  NOP ;  /* 0x0000000000007918 */ /* 0x000fe20000000000 */
[----:B------:R-:W-:Y:S01]  /*2470*/  UMOV UR4, 0x50 ;  /* 0x0000005000047882 */ /* 0x000fe20000000000 */
[----:B------:R-:W-:Y:S02]  /*2480*/  IMAD.U32 R0, RZ, RZ, UR29 ;  /* 0x0000001dff007e24 */ /* 0x000fe4000f8e00ff */
[----:B------:R-:W-:Y:S02]  /*2490*/  IMAD.MOV.U32 R3, RZ, RZ, 0x3 ;  /* 0x00000003ff037424 */ /* 0x000fe400078e00ff */
[----:B------:R-:W-:Y:S01]  /*24a0*/  IMAD.MOV.U32 R7, RZ, RZ, 0x1 ;  /* 0x00000001ff077424 */ /* 0x000fe200078e00ff */
[----:B------:R-:W-:-:S04]  /*24b0*/  LOP3.LUT R0, R0, 0xffff, RZ, 0xc0, !PT ;  /* 0x0000ffff00007812 */ /* 0x000fc800078ec0ff */
[----:B------:R-:W-:-:S05]  /*24c0*/  SHF.R.U32.HI R0, RZ, 0x5, R0 ;  /* 0x00000005ff007819 */ /* 0x000fca0000011600 */
[----:B------:R-:W-:Y:S01]  /*24d0*/  VIADD R2, R0, 0x10 ;  /* 0x0000001000027836 */ /* 0x000fe20000000000 */
[----:B------:R-:W-:Y:S01]  /*24e0*/  SHF.L.U32 R0, R3, R0, RZ ;  /* 0x0000000003007219 */ /* 0x000fe200000006ff */
[----:B--2---:R-:W-:-:S03]  /*24f0*/  ULEA UR6, UR5, UR4, 0x18 ;  /* 0x0000000405067291 */ /* 0x004fc6000f8ec0ff */
[----:B------:R-:W-:-:S04]  /*2500*/  SHF.L.U32 R3, R7, R2, RZ ;  /* 0x0000000207037219 */ /* 0x000fc800000006ff */
[----:B------:R-:W-:Y:S02]  /*2510*/  LOP3.LUT R0, R3, R0, RZ, 0xfc, !PT ;  /* 0x0000000003007212 */ /* 0x000fe400078efcff */
[----:B------:R-:W2:Y:S02]  /*2520*/  LDS R5, [UR6] ;  /* 0x00000006ff057984 */ /* 0x000ea40008000800 */
[C---:B------:R-:W-:Y:S02]  /*2530*/  LOP3.LUT R2, R0.reuse, 0xffff, RZ, 0xc0, !PT ;  /* 0x0000ffff00027812 */ /* 0x040fe400078ec0ff */
[----:B--2---:R-:W-:-:S04]  /*2540*/  LOP3.LUT R3, R0, 0xffff, R5, 0x80, !PT ;  /* 0x0000ffff00037812 */ /* 0x004fc800078e8005 */
[----:B------:R-:W-:-:S13]  /*2550*/  ISETP.NE.AND P0, PT, R3, R2, PT ;  /* 0x000000020300720c */ /* 0x000fda0003f05270 */
[----:B------:R-:W-:Y:S05]  /*2560*/  @P0 BRA `(.L_x_64) ;  /* 0x0000000000500947 */ /* 0x000fea0003800000 */
[----:B------:R-:W-:Y:S02]  /*2570*/  SHF.R.U32.HI R5, RZ, 0x10, R5 ;  /* 0x00000010ff057819 */ /* 0x000fe40000011605 */
[----:B------:R-:W-:-:S04]  /*2580*/  SHF.R.U32.HI R2, RZ, 0x10, R0 ;  /* 0x00000010ff027819 */ /* 0x000fc80000011600 */
[----:B------:R-:W-:-:S04]  /*2590*/  LOP3.LUT R5, R5, R2, RZ, 0xc0, !PT ;  /* 0x0000000205057212 */ /* 0x000fc800078ec0ff */
[----:B------:R-:W-:-:S13]  /*25a0*/  ISETP.NE.AND P0, PT, R5, R2, PT ;  /* 0x000000020500720c */ /* 0x000fda0003f05270 */
[----:B------:R-:W-:Y:S05]  /*25b0*/  @P0 BRA `(.L_x_65) ;  /* 0x0000000000300947 */ /* 0x000fea0003800000 */
[----:B------:R-:W-:Y:S01]  /*25c0*/  R2UR UR4, R0 ;  /* 0x00000000000472ca */ /* 0x000fe200000e0000 */
[----:B------:R-:W-:Y:S01]  /*25d0*/  VOTEU.ANY UR5, UPT, PT ;  /* 0x0000000000057886 */ /* 0x000fe200038e0100 */
[----:B------:R-:W2:Y:S01]  /*25e0*/  S2R R0, SR_LANEID ;  /* 0x0000000000007919 */ /* 0x000ea20000000000 */
[----:B------:R-:W-:-:S10]  /*25f0*/  UFLO.U32 UR5, UR5 ;  /* 0x00000005000572bd */ /* 0x000fd400080e0000 */
[----:B------:R-:W-:-:S06]  /*2600*/  ULOP3.LUT UR4, URZ, UR4, URZ, 0x33, !UPT ;  /* 0x00000004ff047292 */ /* 0x000fcc000f8e33ff */
[----:B------:R-:W-:-:S04]  /*2610*/  IMAD.U32 R2, RZ, RZ, UR4 ;  /* 0x00000004ff027e24 */ /* 0x000fc8000f8e00ff */
[----:B------:R-:W3:Y:S02]  /*2620*/  REDUX UR7, R2 ;  /* 0x00000000020773c4 */ /* 0x000ee40000000000 */
[----:B------:R4:W-:Y:S01]  /*2630*/  UTCATOMSWS.AND URZ, UR4 ;  /* 0x0000000400ff79e3 */ /* 0x0009e20008000000 */
[----:B--2---:R-:W-:Y:S01]  /*2640*/  ISETP.EQ.U32.AND P0, PT, R0, UR5, PT ;  /* 0x0000000500007c0c */ /* 0x004fe2000bf02070 */
[----:B---3--:R-:W-:-:S12]  /*2650*/  IMAD.U32 R0, RZ, RZ, UR7 ;  /* 0x00000007ff007e24 */ /* 0x008fd8000f8e00ff */
[----:B------:R4:W-:Y:S01]  /*2660*/  @P0 ATOMS.AND RZ, [UR6], R0 ;  /* 0x00000000ffff098c */ /* 0x0009e2000a800006 */
[----:B------:R-:W-:Y:S05]  /*2670*/  BRA `(.L_x_63) ;  /* 0x0000000000147947 */ /* 0x000fea0003800000 */
.L_x_65:
[----:B------:R-:W-:-:S07]  /*2680*/  MOV R2, 0x26a0 ;  /* 0x000026a000027802 */ /* 0x000fce0000000f00 */
[----:B-1----:R-:W-:Y:S05]  /*2690*/  CALL.REL.NOINC `($__internal_0_$__cuda_sm10x_tcgen05_guardrail_trap_col_being_dealloced_not_returned_by_alloc) ;  /* 0x0000000000447944 */ /* 0x002fea0003c00000 */
[----:B------:R-:W-:Y:S05]  /*26a0*/  BRA `(.L_x_63) ;  /* 0x0000000000087947 */ /* 0x000fea0003800000 */
.L_x_64:
[----:B------:R-:W-:-:S07]  /*26b0*/  MOV R2, 0x26d0 ;  /* 0x000026d000027802 */ /* 0x000fce0000000f00 */
[----:B-1----:R-:W-:Y:S05]  /*26c0*/  CALL.REL.NOINC `($__internal_2_$__cuda_sm10x_tcgen05_guardrail_trap_unallocated_columns_being_dealloced) ;  /* 0x0000000000507944 */ /* 0x002fea0003c00000 */
.L_x_63:
[----:B------:R-:W-:Y:S01]  /*26d0*/  NOP ;  /* 0x0000000000007918 */ /* 0x000fe20000000000 */
[----:B----4-:R-:W-:Y:S05]  /*26e0*/  EXIT ;  /* 0x000000000000794d */ /* 0x010fea0003800000 */
.L_x_54:
[----:B------:R-:W2:Y:S02]  /*26f0*/  SYNCS.PHASECHK.TRANS64.TRYWAIT P0, [UR8+0x3000], RZ ;  /* 0x003000ffff0075a7 */ /* 0x000ea40008001108 */
[----:B--2---:R-:W-:Y:S05]  /*2700*/  @!P0 BRA `(.L_x_54) ;  /* 0xfffffffc00f88947 */ /* 0x004fea000383ffff */
[----:B------:R-:W-:Y:S05]  /*2710*/  BRA `(.L_x_66) ;  /* 0xfffffff000f07947 */ /* 0x000fea000383ffff */
.L_x_56:
[----:B------:R-:W2:Y:S02]  /*2720*/  SYNCS.PHASECHK.TRANS64.TRYWAIT P1, [UR8+0x3010], RZ ;  /* 0x003010ffff0075a7 */ /* 0x000ea40008021108 */
[----:B--2---:R-:W-:Y:S05]  /*2730*/  @!P1 BRA `(.L_x_56) ;  /* 0xfffffffc00f89947 */ /* 0x004fea000383ffff */
[----:B------:R-:W-:Y:S05]  /*2740*/  BRA `(.L_x_67) ;  /* 0xfffffff400347947 */ /* 0x000fea000383ffff */
.L_x_57:
[----:B------:R-:W3:Y:S02]  /*2750*/  SYNCS.PHASECHK.TRANS64.TRYWAIT P0, [UR8+0x3000], R3 ;  /* 0x00300003ff0075a7 */ /* 0x000ee40008001108 */
[----:B---3--:R-:W-:Y:S05]  /*2760*/  @!P0 BRA `(.L_x_57) ;  /* 0xfffffffc00f88947 */ /* 0x008fea000383ffff */
[----:B------:R-:W-:Y:S05]  /*2770*/  BRA `(.L_x_68) ;  /* 0xfffffff400a07947 */ /* 0x000fea000383ffff */
.L_x_59:
[----:B------:R-:W3:Y:S02]  /*2780*/  SYNCS.PHASECHK.TRANS64.TRYWAIT P0, [UR8+0x3010], R3 ;  /* 0x00301003ff0075a7 */ /* 0x000ee40008001108 */
[----:B---3--:R-:W-:Y:S05]  /*2790*/  @!P0 BRA `(.L_x_59) ;  /* 0xfffffffc00f88947 */ /* 0x008fea000383ffff */
[----:B------:R-:W-:Y:S05]  /*27a0*/  BRA `(.L_x_69) ;  /* 0xfffffff400d87947 */ /* 0x000fea000383ffff */
        .weak           $__internal_0_$__cuda_sm10x_tcgen05_guardrail_trap_col_being_dealloced_not_returned_by_alloc
        .type           $__internal_0_$__cuda_sm10x_tcgen05_guardrail_trap_col_being_dealloced_not_returned_by_alloc,@function
        .size           $__internal_0_$__cuda_sm10x_tcgen05_guardrail_trap_col_being_dealloced_not_returned_by_alloc,($__internal_1_$__cuda_sm10x_tcgen05_guardrail_trap_phase_invalid_during_alloc - $__internal_0_$__cuda_sm10x_tcgen05_guardrail_trap_col_being_dealloced_not_returned_by_alloc)
$__internal_0_$__cuda_sm10x_tcgen05_guardrail_trap_col_being_dealloced_not_returned_by_alloc:
[----:B------:R-:W-:Y:S05]  /*27b0*/  BPT.TRAP 0x1 ;  /* 0x000000040000795c */ /* 0x000fea0000300000 */
[----:B------:R-:W-:-:S04]  /*27c0*/  IMAD.MOV.U32 R3, RZ, RZ, 0x0 ;  /* 0x00000000ff037424 */ /* 0x000fc800078e00ff */
[----:B------:R-:W-:Y:S05]  /*27d0*/  RET.REL.NODEC R2 `(gluon_tcgen05) ;  /* 0xffffffd802087950 */ /* 0x000fea0003c3ffff */
        .weak           $__internal_1_$__cuda_sm10x_tcgen05_guardrail_trap_phase_invalid_during_alloc
        .type           $__internal_1_$__cuda_sm10x_tcgen05_guardrail_trap_phase_invalid_during_alloc,@function
        .size           $__internal_1_$__cuda_sm10x_tcgen05_guardrail_trap_phase_invalid_during_alloc,($__internal_2_$__cuda_sm10x_tcgen05_guardrail_trap_unallocated_columns_being_dealloced - $__internal_1_$__cuda_sm10x_tcgen05_guardrail_trap_phase_invalid_during_alloc)
$__internal_1_$__cuda_sm10x_tcgen05_guardrail_trap_phase_invalid_during_alloc:
[----:B------:R-:W-:Y:S05]  /*27e0*/  BPT.TRAP 0x1 ;  /* 0x000000040000795c */ /* 0x000fea0000300000 */
[----:B------:R-:W-:-:S04]  /*27f0*/  IMAD.MOV.U32 R3, RZ, RZ, 0x0 ;  /* 0x00000000ff037424 */ /* 0x000fc800078e00ff */
[----:B------:R-:W-:Y:S05]  /*2800*/  RET.REL.NODEC R2 `(gluon_tcgen05) ;  /* 0xffffffd402fc7950 */ /* 0x000fea0003c3ffff */
        .weak           $__internal_2_$__cuda_sm10x_tcgen05_guardrail_trap_unallocated_columns_being_dealloced
        .type           $__internal_2_$__cuda_sm10x_tcgen05_guardrail_trap_unallocated_columns_being_dealloced,@function
        .size           $__internal_2_$__cuda_sm10x_tcgen05_guardrail_trap_unallocated_columns_being_dealloced,(.L_x_73 - $__internal_2_$__cuda_sm10x_tcgen05_guardrail_trap_unallocated_columns_being_dealloced)
$__internal_2_$__cuda_sm10x_tcgen05_guardrail_trap_unallocated_columns_being_dealloced:
[----:B------:R-:W-:Y:S05]  /*2810*/  BPT.TRAP 0x1 ;  /* 0x000000040000795c */ /* 0x000fea0000300000 */
[----:B------:R-:W-:-:S04]  /*2820*/  IMAD.MOV.U32 R3, RZ, RZ, 0x0 ;  /* 0x00000000ff037424 */ /* 0x000fc800078e00ff */
[----:B------:R-:W-:Y:S05]  /*2830*/  RET.REL.NODEC R2 `(gluon_tcgen05) ;  /* 0xffffffd402f07950 */ /* 0x000fea0003c3ffff */
.L_x_70:
[----:B------:R-:W-:-:S00]  /*2840*/  BRA `(.L_x_70) ;  /* 0xfffffffc00fc7947 */ /* 0x000fc0000383ffff */
[----:B------:R-:W-:-:S00]  /*2850*/  NOP ;  /* 0x0000000000007918 */ /* 0x000fc00000000000 */
        /* <DEDUP_REMOVED lines=10> */
.L_x_73:


//--------------------- .nv.shared.gluon_tcgen05  --------------------------
	.section	.nv.shared.gluon_tcgen05,"aw",@nobits
	.sectionflags	@""
	.align	16
	.zero		1024


//--------------------- .nv.shared.reserved.0     --------------------------
	.section	.nv.shared.reserved.0,"aw",@nobits
	.align	8
	.weak		__nv_reservedSMEM_offset_0_alias
	.size		__nv_reservedSMEM_offset_0_alias, 0, 64
	.other		__nv_reservedSMEM_offset_0_alias,@"STO_CUDA_RESERVED_SHARED STV_DEFAULT"
__nv_reservedSMEM_offset_0_alias:
	.zero		0
.nv.shared.reserved.0:
	.zero		64
	.weak		__nv_reservedSMEM_allocation_phase
	.type		__nv_reservedSMEM_allocation_phase,@object
	.size		__nv_reservedSMEM_allocation_phase,(.L_0 - __nv_reservedSMEM_allocation_phase)
__nv_reservedSMEM_allocation_phase:
	.zero		1
.L_0:
	.zero		7
	.weak		__nv_reservedSMEM_devtool_atexit_pc
	.type		__nv_reservedSMEM_devtool_atexit_pc,@object
	.size		__nv_reservedSMEM_devtool_atexit_pc,(__nv_reservedSMEM_allocation_mask - __nv_reservedSMEM_devtool_atexit_pc)
__nv_reservedSMEM_devtool_atexit_pc:
	.zero		8
	.weak		__nv_reservedSMEM_allocation_mask
	.type		__nv_reservedSMEM_allocation_mask,@object
	.size		__nv_reservedSMEM_allocation_mask,(.L_2 - __nv_reservedSMEM_allocation_mask)
__nv_reservedSMEM_allocation_mask:
	.zero		4
.L_2:


//--------------------- .nv.constant0.gluon_tcgen05 --------------------------
	.section	.nv.constant0.gluon_tcgen05,"a",@progbits
	.sectionflags	@""
	.align	4
.nv.constant0.gluon_tcgen05:
	.zero		976


//--------------------- SYMBOLS --------------------------

	.type		.nv.reservedSmem.offset0,@object
	.size		.nv.reservedSmem.offset0,0x4
	.type		.nv.reservedSmem.cap,@object
	.size		.nv.reservedSmem.cap,0x4
